	.target	sm_90a

	.elftype	@"ET_EXEC"


//--------------------- .note.nv.tkinfo           --------------------------
	.section	.note.nv.tkinfo,"",@"SHT_NOTE"
	.sectionflags	@"SHF_NOTE_NV_TKINFO"
	.tkinfo
        /*0018*/ 	.word	0x00000002
        /*0030*/ 	.string	""
        /*0030*/ 	.string	"ptxas"
        /*0030*/ 	.string	"Cuda compilation tools, release 13.0, V13.0.88"
        /*0030*/ 	.string	"Build cuda_13.0.r13.0/compiler.36424714_0"
        /*0030*/ 	.string	"-arch sm_90a -m 64 "



//--------------------- .note.nv.cuinfo           --------------------------
	.section	.note.nv.cuinfo,"",@"SHT_NOTE"
	.sectionflags	@"SHF_NOTE_NV_CUINFO"
        /*0018*/ 	.short	0x0002
        /*001a*/ 	.short	0x005a
        /*001c*/ 	.short	0x0082
	.zero		2


//--------------------- .nv.info                  --------------------------
	.section	.nv.info,"",@"SHT_CUDA_INFO"
	.align	4


	//----- nvinfo : EIATTR_REGCOUNT
	.align		4
        /*0000*/ 	.byte	0x04, 0x2f
        /*0002*/ 	.short	(.L_12 - .L_11)
	.align		4
.L_11:
        /*0004*/ 	.word	index@(_ZN7cutlass13device_kernelIN5flash19enable_sm80_to_sm89INS1_16FlashAttnFwdSm80INS1_25CollectiveMainloopFwdSm80ILi4ELi1ELb0EN4cute5tupleIJNS5_1CILi128EEENS7_ILi64EEES8_EEELi128ENS_10bfloat16_tEfNS_4arch4Sm80ELb1ELb0ELb0ELb1ELb1ELb1ELb1ELb0EEENS1_21CollectiveEpilogueFwdINS6_IJS8_S8_S9_EEENS6_IJNS7_ILi1EEESH_SH_EEESB_SD_Li128ELb1ELb1ELb0ELb0EEENS1_19SingleTileSchedulerILb1ELb0ELb1ELi128EEEEEEEEEvNT_6ParamsE)
        /*0008*/ 	.word	0x00000004


	//----- nvinfo : EIATTR_FRAME_SIZE
	.align		4
.L_12:
        /*000c*/ 	.byte	0x04, 0x11
        /*000e*/ 	.short	(.L_14 - .L_13)
	.align		4
.L_13:
        /*0010*/ 	.word	index@(_ZN7cutlass13device_kernelIN5flash19enable_sm80_to_sm89INS1_16FlashAttnFwdSm80INS1_25CollectiveMainloopFwdSm80ILi4ELi1ELb0EN4cute5tupleIJNS5_1CILi128EEENS7_ILi64EEES8_EEELi128ENS_10bfloat16_tEfNS_4arch4Sm80ELb1ELb0ELb0ELb1ELb1ELb1ELb1ELb0EEENS1_21CollectiveEpilogueFwdINS6_IJS8_S8_S9_EEENS6_IJNS7_ILi1EEESH_SH_EEESB_SD_Li128ELb1ELb1ELb0ELb0EEENS1_19SingleTileSchedulerILb1ELb0ELb1ELi128EEEEEEEEEvNT_6ParamsE)
        /*0014*/ 	.word	0x00000000


	//----- nvinfo : EIATTR_REGCOUNT
	.align		4
.L_14:
        /*0018*/ 	.byte	0x04, 0x2f
        /*001a*/ 	.short	(.L_16 - .L_15)
	.align		4
.L_15:
        /*001c*/ 	.word	index@(_ZN7cutlass13device_kernelIN5flash19enable_sm80_to_sm89INS1_16FlashAttnFwdSm80INS1_25CollectiveMainloopFwdSm80ILi4ELi1ELb0EN4cute5tupleIJNS5_1CILi128EEENS7_ILi64EEES8_EEELi128ENS_10bfloat16_tEfNS_4arch4Sm80ELb1ELb0ELb0ELb1ELb1ELb0ELb1ELb0EEENS1_21CollectiveEpilogueFwdINS6_IJS8_S8_S9_EEENS6_IJNS7_ILi1EEESH_SH_EEESB_SD_Li128ELb1ELb1ELb0ELb0EEENS1_19SingleTileSchedulerILb1ELb0ELb1ELi128EEEEEEEEEvNT_6ParamsE)
        /*0020*/ 	.word	0x00000004


	//----- nvinfo : EIATTR_FRAME_SIZE
	.align		4
.L_16:
        /*0024*/ 	.byte	0x04, 0x11
        /*0026*/ 	.short	(.L_18 - .L_17)
	.align		4
.L_17:
        /*0028*/ 	.word	index@(_ZN7cutlass13device_kernelIN5flash19enable_sm80_to_sm89INS1_16FlashAttnFwdSm80INS1_25CollectiveMainloopFwdSm80ILi4ELi1ELb0EN4cute5tupleIJNS5_1CILi128EEENS7_ILi64EEES8_EEELi128ENS_10bfloat16_tEfNS_4arch4Sm80ELb1ELb0ELb0ELb1ELb1ELb0ELb1ELb0EEENS1_21CollectiveEpilogueFwdINS6_IJS8_S8_S9_EEENS6_IJNS7_ILi1EEESH_SH_EEESB_SD_Li128ELb1ELb1ELb0ELb0EEENS1_19SingleTileSchedulerILb1ELb0ELb1ELi128EEEEEEEEEvNT_6ParamsE)
        /*002c*/ 	.word	0x00000000


	//----- nvinfo : EIATTR_REGCOUNT
	.align		4
.L_18:
        /*0030*/ 	.byte	0x04, 0x2f
        /*0032*/ 	.short	(.L_20 - .L_19)
	.align		4
.L_19:
        /*0034*/ 	.word	index@(_ZN7cutlass13device_kernelIN5flash19enable_sm80_to_sm89INS1_16FlashAttnFwdSm80INS1_25CollectiveMainloopFwdSm80ILi4ELi1ELb0EN4cute5tupleIJNS5_1CILi128EEENS7_ILi64EEES8_EEELi128ENS_10bfloat16_tEfNS_4arch4Sm80ELb1ELb0ELb0ELb0ELb1ELb0ELb1ELb0EEENS1_21CollectiveEpilogueFwdINS6_IJS8_S8_S9_EEENS6_IJNS7_ILi1EEESH_SH_EEESB_SD_Li128ELb0ELb1ELb0ELb0EEENS1_30DynamicPersistentTileSchedulerILi128ELi128ELb0ELb1ELb0EEEEEEEEEvNT_6ParamsE)
        /*0038*/ 	.word	0x00000004


	//----- nvinfo : EIATTR_FRAME_SIZE
	.align		4
.L_20:
        /*003c*/ 	.byte	0x04, 0x11
        /*003e*/ 	.short	(.L_22 - .L_21)
	.align		4
.L_21:
        /*0040*/ 	.word	index@(_ZN7cutlass13device_kernelIN5flash19enable_sm80_to_sm89INS1_16FlashAttnFwdSm80INS1_25CollectiveMainloopFwdSm80ILi4ELi1ELb0EN4cute5tupleIJNS5_1CILi128EEENS7_ILi64EEES8_EEELi128ENS_10bfloat16_tEfNS_4arch4Sm80ELb1ELb0ELb0ELb0ELb1ELb0ELb1ELb0EEENS1_21CollectiveEpilogueFwdINS6_IJS8_S8_S9_EEENS6_IJNS7_ILi1EEESH_SH_EEESB_SD_Li128ELb0ELb1ELb0ELb0EEENS1_30DynamicPersistentTileSchedulerILi128ELi128ELb0ELb1ELb0EEEEEEEEEvNT_6ParamsE)
        /*0044*/ 	.word	0x00000000


	//----- nvinfo : EIATTR_REGCOUNT
	.align		4
.L_22:
        /*0048*/ 	.byte	0x04, 0x2f
        /*004a*/ 	.short	(.L_24 - .L_23)
	.align		4
.L_23:
        /*004c*/ 	.word	index@(_ZN7cutlass13device_kernelIN5flash19enable_sm80_to_sm89INS1_16FlashAttnFwdSm80INS1_25CollectiveMainloopFwdSm80ILi4ELi1ELb0EN4cute5tupleIJNS5_1CILi128EEENS7_ILi48EEES8_EEELi128ENS_10bfloat16_tEfNS_4arch4Sm80ELb0ELb1ELb0ELb1ELb1ELb1ELb1ELb0EEENS1_21CollectiveEpilogueFwdINS6_IJS8_S8_S9_EEENS6_IJNS7_ILi1EEESH_SH_EEESB_SD_Li128ELb1ELb1ELb0ELb0EEENS1_19SingleTileSchedulerILb1ELb0ELb1ELi128EEEEEEEEEvNT_6ParamsE)
        /*0050*/ 	.word	0x00000004


	//----- nvinfo : EIATTR_FRAME_SIZE
	.align		4
.L_24:
        /*0054*/ 	.byte	0x04, 0x11
        /*0056*/ 	.short	(.L_26 - .L_25)
	.align		4
.L_25:
        /*0058*/ 	.word	index@(_ZN7cutlass13device_kernelIN5flash19enable_sm80_to_sm89INS1_16FlashAttnFwdSm80INS1_25CollectiveMainloopFwdSm80ILi4ELi1ELb0EN4cute5tupleIJNS5_1CILi128EEENS7_ILi48EEES8_EEELi128ENS_10bfloat16_tEfNS_4arch4Sm80ELb0ELb1ELb0ELb1ELb1ELb1ELb1ELb0EEENS1_21CollectiveEpilogueFwdINS6_IJS8_S8_S9_EEENS6_IJNS7_ILi1EEESH_SH_EEESB_SD_Li128ELb1ELb1ELb0ELb0EEENS1_19SingleTileSchedulerILb1ELb0ELb1ELi128EEEEEEEEEvNT_6ParamsE)
        /*005c*/ 	.word	0x00000000


	//----- nvinfo : EIATTR_REGCOUNT
	.align		4
.L_26:
        /*0060*/ 	.byte	0x04, 0x2f
        /*0062*/ 	.short	(.L_28 - .L_27)
	.align		4
.L_27:
        /*0064*/ 	.word	index@(_ZN7cutlass13device_kernelIN5flash19enable_sm80_to_sm89INS1_16FlashAttnFwdSm80INS1_25CollectiveMainloopFwdSm80ILi4ELi1ELb0EN4cute5tupleIJNS5_1CILi128EEENS7_ILi48EEES8_EEELi128ENS_10bfloat16_tEfNS_4arch4Sm80ELb0ELb1ELb0ELb1ELb1ELb0ELb1ELb0EEENS1_21CollectiveEpilogueFwdINS6_IJS8_S8_S9_EEENS6_IJNS7_ILi1EEESH_SH_EEESB_SD_Li128ELb1ELb1ELb0ELb0EEENS1_19SingleTileSchedulerILb1ELb0ELb1ELi128EEEEEEEEEvNT_6ParamsE)
        /*0068*/ 	.word	0x00000004


	//----- nvinfo : EIATTR_FRAME_SIZE
	.align		4
.L_28:
        /*006c*/ 	.byte	0x04, 0x11
        /*006e*/ 	.short	(.L_30 - .L_29)
	.align		4
.L_29:
        /*0070*/ 	.word	index@(_ZN7cutlass13device_kernelIN5flash19enable_sm80_to_sm89INS1_16FlashAttnFwdSm80INS1_25CollectiveMainloopFwdSm80ILi4ELi1ELb0EN4cute5tupleIJNS5_1CILi128EEENS7_ILi48EEES8_EEELi128ENS_10bfloat16_tEfNS_4arch4Sm80ELb0ELb1ELb0ELb1ELb1ELb0ELb1ELb0EEENS1_21CollectiveEpilogueFwdINS6_IJS8_S8_S9_EEENS6_IJNS7_ILi1EEESH_SH_EEESB_SD_Li128ELb1ELb1ELb0ELb0EEENS1_19SingleTileSchedulerILb1ELb0ELb1ELi128EEEEEEEEEvNT_6ParamsE)
        /*0074*/ 	.word	0x00000000


	//----- nvinfo : EIATTR_REGCOUNT
	.align		4
.L_30:
        /*0078*/ 	.byte	0x04, 0x2f
        /*007a*/ 	.short	(.L_32 - .L_31)
	.align		4
.L_31:
        /*007c*/ 	.word	index@(_ZN7cutlass13device_kernelIN5flash19enable_sm80_to_sm89INS1_16FlashAttnFwdSm80INS1_25CollectiveMainloopFwdSm80ILi4ELi1ELb0EN4cute5tupleIJNS5_1CILi128EEENS7_ILi48EEES8_EEELi128ENS_10bfloat16_tEfNS_4arch4Sm80ELb0ELb1ELb0ELb0ELb1ELb0ELb1ELb0EEENS1_21CollectiveEpilogueFwdINS6_IJS8_S8_S9_EEENS6_IJNS7_ILi1EEESH_SH_EEESB_SD_Li128ELb0ELb1ELb0ELb0EEENS1_19SingleTileSchedulerILb0ELb0ELb1ELi128EEEEEEEEEvNT_6ParamsE)
        /*0080*/ 	.word	0x00000004


	//----- nvinfo : EIATTR_FRAME_SIZE
	.align		4
.L_32:
        /*0084*/ 	.byte	0x04, 0x11
        /*0086*/ 	.short	(.L_34 - .L_33)
	.align		4
.L_33:
        /*0088*/ 	.word	index@(_ZN7cutlass13device_kernelIN5flash19enable_sm80_to_sm89INS1_16FlashAttnFwdSm80INS1_25CollectiveMainloopFwdSm80ILi4ELi1ELb0EN4cute5tupleIJNS5_1CILi128EEENS7_ILi48EEES8_EEELi128ENS_10bfloat16_tEfNS_4arch4Sm80ELb0ELb1ELb0ELb0ELb1ELb0ELb1ELb0EEENS1_21CollectiveEpilogueFwdINS6_IJS8_S8_S9_EEENS6_IJNS7_ILi1EEESH_SH_EEESB_SD_Li128ELb0ELb1ELb0ELb0EEENS1_19SingleTileSchedulerILb0ELb0ELb1ELi128EEEEEEEEEvNT_6ParamsE)
        /*008c*/ 	.word	0x00000000


	//----- nvinfo : EIATTR_REGCOUNT
	.align		4
.L_34:
        /*0090*/ 	.byte	0x04, 0x2f
        /*0092*/ 	.short	(.L_36 - .L_35)
	.align		4
.L_35:
        /*0094*/ 	.word	index@(_ZN7cutlass13device_kernelIN5flash19enable_sm80_to_sm89INS1_16FlashAttnFwdSm80INS1_25CollectiveMainloopFwdSm80ILi4ELi1ELb0EN4cute5tupleIJNS5_1CILi128EEENS7_ILi64EEES8_EEELi128ENS_10bfloat16_tEfNS_4arch4Sm80ELb0ELb0ELb0ELb1ELb1ELb1ELb1ELb0EEENS1_21CollectiveEpilogueFwdINS6_IJS8_S8_S9_EEENS6_IJNS7_ILi1EEESH_SH_EEESB_SD_Li128ELb1ELb1ELb0ELb0EEENS1_19SingleTileSchedulerILb1ELb0ELb1ELi128EEEEEEEEEvNT_6ParamsE)
        /*0098*/ 	.word	0x00000004


	//----- nvinfo : EIATTR_FRAME_SIZE
	.align		4
.L_36:
        /*009c*/ 	.byte	0x04, 0x11
        /*009e*/ 	.short	(.L_38 - .L_37)
	.align		4
.L_37:
        /*00a0*/ 	.word	index@(_ZN7cutlass13device_kernelIN5flash19enable_sm80_to_sm89INS1_16FlashAttnFwdSm80INS1_25CollectiveMainloopFwdSm80ILi4ELi1ELb0EN4cute5tupleIJNS5_1CILi128EEENS7_ILi64EEES8_EEELi128ENS_10bfloat16_tEfNS_4arch4Sm80ELb0ELb0ELb0ELb1ELb1ELb1ELb1ELb0EEENS1_21CollectiveEpilogueFwdINS6_IJS8_S8_S9_EEENS6_IJNS7_ILi1EEESH_SH_EEESB_SD_Li128ELb1ELb1ELb0ELb0EEENS1_19SingleTileSchedulerILb1ELb0ELb1ELi128EEEEEEEEEvNT_6ParamsE)
        /*00a4*/ 	.word	0x00000000


	//----- nvinfo : EIATTR_REGCOUNT
	.align		4
.L_38:
        /*00a8*/ 	.byte	0x04, 0x2f
        /*00aa*/ 	.short	(.L_40 - .L_39)
	.align		4
.L_39:
        /*00ac*/ 	.word	index@(_ZN7cutlass13device_kernelIN5flash19enable_sm80_to_sm89INS1_16FlashAttnFwdSm80INS1_25CollectiveMainloopFwdSm80ILi4ELi1ELb0EN4cute5tupleIJNS5_1CILi128EEENS7_ILi64EEES8_EEELi128ENS_10bfloat16_tEfNS_4arch4Sm80ELb0ELb0ELb0ELb1ELb1ELb0ELb1ELb0EEENS1_21CollectiveEpilogueFwdINS6_IJS8_S8_S9_EEENS6_IJNS7_ILi1EEESH_SH_EEESB_SD_Li128ELb1ELb1ELb0ELb0EEENS1_19SingleTileSchedulerILb1ELb0ELb1ELi128EEEEEEEEEvNT_6ParamsE)
        /*00b0*/ 	.word	0x00000004


	//----- nvinfo : EIATTR_FRAME_SIZE
	.align		4
.L_40:
        /*00b4*/ 	.byte	0x04, 0x11
        /*00b6*/ 	.short	(.L_42 - .L_41)
	.align		4
.L_41:
        /*00b8*/ 	.word	index@(_ZN7cutlass13device_kernelIN5flash19enable_sm80_to_sm89INS1_16FlashAttnFwdSm80INS1_25CollectiveMainloopFwdSm80ILi4ELi1ELb0EN4cute5tupleIJNS5_1CILi128EEENS7_ILi64EEES8_EEELi128ENS_10bfloat16_tEfNS_4arch4Sm80ELb0ELb0ELb0ELb1ELb1ELb0ELb1ELb0EEENS1_21CollectiveEpilogueFwdINS6_IJS8_S8_S9_EEENS6_IJNS7_ILi1EEESH_SH_EEESB_SD_Li128ELb1ELb1ELb0ELb0EEENS1_19SingleTileSchedulerILb1ELb0ELb1ELi128EEEEEEEEEvNT_6ParamsE)
        /*00bc*/ 	.word	0x00000000


	//----- nvinfo : EIATTR_REGCOUNT
	.align		4
.L_42:
        /*00c0*/ 	.byte	0x04, 0x2f
        /*00c2*/ 	.short	(.L_44 - .L_43)
	.align		4
.L_43:
        /*00c4*/ 	.word	index@(_ZN7cutlass13device_kernelIN5flash19enable_sm80_to_sm89INS1_16FlashAttnFwdSm80INS1_25CollectiveMainloopFwdSm80ILi4ELi1ELb0EN4cute5tupleIJNS5_1CILi128EEENS7_ILi64EEES8_EEELi128ENS_10bfloat16_tEfNS_4arch4Sm80ELb0ELb0ELb0ELb0ELb1ELb0ELb1ELb0EEENS1_21CollectiveEpilogueFwdINS6_IJS8_S8_S9_EEENS6_IJNS7_ILi1EEESH_SH_EEESB_SD_Li128ELb0ELb1ELb0ELb0EEENS1_19SingleTileSchedulerILb0ELb0ELb1ELi128EEEEEEEEEvNT_6ParamsE)
        /*00c8*/ 	.word	0x00000004


	//----- nvinfo : EIATTR_FRAME_SIZE
	.align		4
.L_44:
        /*00cc*/ 	.byte	0x04, 0x11
        /*00ce*/ 	.short	(.L_46 - .L_45)
	.align		4
.L_45:
        /*00d0*/ 	.word	index@(_ZN7cutlass13device_kernelIN5flash19enable_sm80_to_sm89INS1_16FlashAttnFwdSm80INS1_25CollectiveMainloopFwdSm80ILi4ELi1ELb0EN4cute5tupleIJNS5_1CILi128EEENS7_ILi64EEES8_EEELi128ENS_10bfloat16_tEfNS_4arch4Sm80ELb0ELb0ELb0ELb0ELb1ELb0ELb1ELb0EEENS1_21CollectiveEpilogueFwdINS6_IJS8_S8_S9_EEENS6_IJNS7_ILi1EEESH_SH_EEESB_SD_Li128ELb0ELb1ELb0ELb0EEENS1_19SingleTileSchedulerILb0ELb0ELb1ELi128EEEEEEEEEvNT_6ParamsE)
        /*00d4*/ 	.word	0x00000000


	//----- nvinfo : EIATTR_REGCOUNT
	.align		4
.L_46:
        /*00d8*/ 	.byte	0x04, 0x2f
        /*00da*/ 	.short	(.L_48 - .L_47)
	.align		4
.L_47:
        /*00dc*/ 	.word	index@(_ZN7cutlass13device_kernelIN5flash19enable_sm80_to_sm89INS1_16FlashAttnFwdSm80INS1_25CollectiveMainloopFwdSm80ILi8ELi1ELb1EN4cute5tupleIJNS5_1CILi128EEES8_S8_EEELi128ENS_10bfloat16_tEfNS_4arch4Sm80ELb1ELb0ELb0ELb1ELb1ELb1ELb1ELb0EEENS1_21CollectiveEpilogueFwdIS9_NS6_IJNS7_ILi1EEESF_SF_EEESA_SC_Li256ELb1ELb1ELb0ELb0EEENS1_19SingleTileSchedulerILb1ELb0ELb1ELi128EEEEEEEEEvNT_6ParamsE)
        /*00e0*/ 	.word	0x00000004


	//----- nvinfo : EIATTR_FRAME_SIZE
	.align		4
.L_48:
        /*00e4*/ 	.byte	0x04, 0x11
        /*00e6*/ 	.short	(.L_50 - .L_49)
	.align		4
.L_49:
        /*00e8*/ 	.word	index@(_ZN7cutlass13device_kernelIN5flash19enable_sm80_to_sm89INS1_16FlashAttnFwdSm80INS1_25CollectiveMainloopFwdSm80ILi8ELi1ELb1EN4cute5tupleIJNS5_1CILi128EEES8_S8_EEELi128ENS_10bfloat16_tEfNS_4arch4Sm80ELb1ELb0ELb0ELb1ELb1ELb1ELb1ELb0EEENS1_21CollectiveEpilogueFwdIS9_NS6_IJNS7_ILi1EEESF_SF_EEESA_SC_Li256ELb1ELb1ELb0ELb0EEENS1_19SingleTileSchedulerILb1ELb0ELb1ELi128EEEEEEEEEvNT_6ParamsE)
        /*00ec*/ 	.word	0x00000000


	//----- nvinfo : EIATTR_REGCOUNT
	.align		4
.L_50:
        /*00f0*/ 	.byte	0x04, 0x2f
        /*00f2*/ 	.short	(.L_52 - .L_51)
	.align		4
.L_51:
        /*00f4*/ 	.word	index@(_ZN7cutlass13device_kernelIN5flash19enable_sm80_to_sm89INS1_16FlashAttnFwdSm80INS1_25CollectiveMainloopFwdSm80ILi8ELi1ELb1EN4cute5tupleIJNS5_1CILi128EEES8_S8_EEELi128ENS_10bfloat16_tEfNS_4arch4Sm80ELb1ELb0ELb0ELb1ELb1ELb0ELb1ELb0EEENS1_21CollectiveEpilogueFwdIS9_NS6_IJNS7_ILi1EEESF_SF_EEESA_SC_Li256ELb1ELb1ELb0ELb0EEENS1_19SingleTileSchedulerILb1ELb0ELb1ELi128EEEEEEEEEvNT_6ParamsE)
        /*00f8*/ 	.word	0x00000004


	//----- nvinfo : EIATTR_FRAME_SIZE
	.align		4
.L_52:
        /*00fc*/ 	.byte	0x04, 0x11
        /*00fe*/ 	.short	(.L_54 - .L_53)
	.align		4
.L_53:
        /*0100*/ 	.word	index@(_ZN7cutlass13device_kernelIN5flash19enable_sm80_to_sm89INS1_16FlashAttnFwdSm80INS1_25CollectiveMainloopFwdSm80ILi8ELi1ELb1EN4cute5tupleIJNS5_1CILi128EEES8_S8_EEELi128ENS_10bfloat16_tEfNS_4arch4Sm80ELb1ELb0ELb0ELb1ELb1ELb0ELb1ELb0EEENS1_21CollectiveEpilogueFwdIS9_NS6_IJNS7_ILi1EEESF_SF_EEESA_SC_Li256ELb1ELb1ELb0ELb0EEENS1_19SingleTileSchedulerILb1ELb0ELb1ELi128EEEEEEEEEvNT_6ParamsE)
        /*0104*/ 	.word	0x00000000


	//----- nvinfo : EIATTR_REGCOUNT
	.align		4
.L_54:
        /*0108*/ 	.byte	0x04, 0x2f
        /*010a*/ 	.short	(.L_56 - .L_55)
	.align		4
.L_55:
        /*010c*/ 	.word	index@(_ZN7cutlass13device_kernelIN5flash19enable_sm80_to_sm89INS1_16FlashAttnFwdSm80INS1_25CollectiveMainloopFwdSm80ILi8ELi1ELb1EN4cute5tupleIJNS5_1CILi128EEES8_S8_EEELi128ENS_10bfloat16_tEfNS_4arch4Sm80ELb1ELb0ELb0ELb0ELb1ELb0ELb1ELb0EEENS1_21CollectiveEpilogueFwdIS9_NS6_IJNS7_ILi1EEESF_SF_EEESA_SC_Li256ELb0ELb1ELb0ELb0EEENS1_30DynamicPersistentTileSchedulerILi256ELi256ELb0ELb1ELb0EEEEEEEEEvNT_6ParamsE)
        /*0110*/ 	.word	0x00000004


	//----- nvinfo : EIATTR_FRAME_SIZE
	.align		4
.L_56:
        /*0114*/ 	.byte	0x04, 0x11
        /*0116*/ 	.short	(.L_58 - .L_57)
	.align		4
.L_57:
        /*0118*/ 	.word	index@(_ZN7cutlass13device_kernelIN5flash19enable_sm80_to_sm89INS1_16FlashAttnFwdSm80INS1_25CollectiveMainloopFwdSm80ILi8ELi1ELb1EN4cute5tupleIJNS5_1CILi128EEES8_S8_EEELi128ENS_10bfloat16_tEfNS_4arch4Sm80ELb1ELb0ELb0ELb0ELb1ELb0ELb1ELb0EEENS1_21CollectiveEpilogueFwdIS9_NS6_IJNS7_ILi1EEESF_SF_EEESA_SC_Li256ELb0ELb1ELb0ELb0EEENS1_30DynamicPersistentTileSchedulerILi256ELi256ELb0ELb1ELb0EEEEEEEEEvNT_6ParamsE)
        /*011c*/ 	.word	0x00000000


	//----- nvinfo : EIATTR_REGCOUNT
	.align		4
.L_58:
        /*0120*/ 	.byte	0x04, 0x2f
        /*0122*/ 	.short	(.L_60 - .L_59)
	.align		4
.L_59:
        /*0124*/ 	.word	index@(_ZN7cutlass13device_kernelIN5flash19enable_sm80_to_sm89INS1_16FlashAttnFwdSm80INS1_25CollectiveMainloopFwdSm80ILi8ELi1ELb1EN4cute5tupleIJNS5_1CILi128EEENS7_ILi96EEES8_EEELi128ENS_10bfloat16_tEfNS_4arch4Sm80ELb0ELb1ELb0ELb1ELb1ELb1ELb1ELb0EEENS1_21CollectiveEpilogueFwdINS6_IJS8_S8_S9_EEENS6_IJNS7_ILi1EEESH_SH_EEESB_SD_Li256ELb1ELb1ELb0ELb0EEENS1_19SingleTileSchedulerILb1ELb0ELb1ELi128EEEEEEEEEvNT_6ParamsE)
        /*0128*/ 	.word	0x00000004


	//----- nvinfo : EIATTR_FRAME_SIZE
	.align		4
.L_60:
        /*012c*/ 	.byte	0x04, 0x11
        /*012e*/ 	.short	(.L_62 - .L_61)
	.align		4
.L_61:
        /*0130*/ 	.word	index@(_ZN7cutlass13device_kernelIN5flash19enable_sm80_to_sm89INS1_16FlashAttnFwdSm80INS1_25CollectiveMainloopFwdSm80ILi8ELi1ELb1EN4cute5tupleIJNS5_1CILi128EEENS7_ILi96EEES8_EEELi128ENS_10bfloat16_tEfNS_4arch4Sm80ELb0ELb1ELb0ELb1ELb1ELb1ELb1ELb0EEENS1_21CollectiveEpilogueFwdINS6_IJS8_S8_S9_EEENS6_IJNS7_ILi1EEESH_SH_EEESB_SD_Li256ELb1ELb1ELb0ELb0EEENS1_19SingleTileSchedulerILb1ELb0ELb1ELi128EEEEEEEEEvNT_6ParamsE)
        /*0134*/ 	.word	0x00000000


	//----- nvinfo : EIATTR_REGCOUNT
	.align		4
.L_62:
        /*0138*/ 	.byte	0x04, 0x2f
        /*013a*/ 	.short	(.L_64 - .L_63)
	.align		4
.L_63:
        /*013c*/ 	.word	index@(_ZN7cutlass13device_kernelIN5flash19enable_sm80_to_sm89INS1_16FlashAttnFwdSm80INS1_25CollectiveMainloopFwdSm80ILi8ELi1ELb1EN4cute5tupleIJNS5_1CILi128EEENS7_ILi96EEES8_EEELi128ENS_10bfloat16_tEfNS_4arch4Sm80ELb0ELb1ELb0ELb1ELb1ELb0ELb1ELb0EEENS1_21CollectiveEpilogueFwdINS6_IJS8_S8_S9_EEENS6_IJNS7_ILi1EEESH_SH_EEESB_SD_Li256ELb1ELb1ELb0ELb0EEENS1_19SingleTileSchedulerILb1ELb0ELb1ELi128EEEEEEEEEvNT_6ParamsE)
        /*0140*/ 	.word	0x00000004


	//----- nvinfo : EIATTR_FRAME_SIZE
	.align		4
.L_64:
        /*0144*/ 	.byte	0x04, 0x11
        /*0146*/ 	.short	(.L_66 - .L_65)
	.align		4
.L_65:
        /*0148*/ 	.word	index@(_ZN7cutlass13device_kernelIN5flash19enable_sm80_to_sm89INS1_16FlashAttnFwdSm80INS1_25CollectiveMainloopFwdSm80ILi8ELi1ELb1EN4cute5tupleIJNS5_1CILi128EEENS7_ILi96EEES8_EEELi128ENS_10bfloat16_tEfNS_4arch4Sm80ELb0ELb1ELb0ELb1ELb1ELb0ELb1ELb0EEENS1_21CollectiveEpilogueFwdINS6_IJS8_S8_S9_EEENS6_IJNS7_ILi1EEESH_SH_EEESB_SD_Li256ELb1ELb1ELb0ELb0EEENS1_19SingleTileSchedulerILb1ELb0ELb1ELi128EEEEEEEEEvNT_6ParamsE)
        /*014c*/ 	.word	0x00000000


	//----- nvinfo : EIATTR_REGCOUNT
	.align		4
.L_66:
        /*0150*/ 	.byte	0x04, 0x2f
        /*0152*/ 	.short	(.L_68 - .L_67)
	.align		4
.L_67:
        /*0154*/ 	.word	index@(_ZN7cutlass13device_kernelIN5flash19enable_sm80_to_sm89INS1_16FlashAttnFwdSm80INS1_25CollectiveMainloopFwdSm80ILi8ELi1ELb1EN4cute5tupleIJNS5_1CILi128EEENS7_ILi96EEES8_EEELi128ENS_10bfloat16_tEfNS_4arch4Sm80ELb0ELb1ELb0ELb0ELb1ELb0ELb1ELb0EEENS1_21CollectiveEpilogueFwdINS6_IJS8_S8_S9_EEENS6_IJNS7_ILi1EEESH_SH_EEESB_SD_Li256ELb0ELb1ELb0ELb0EEENS1_19SingleTileSchedulerILb0ELb0ELb1ELi128EEEEEEEEEvNT_6ParamsE)
        /*0158*/ 	.word	0x00000004


	//----- nvinfo : EIATTR_FRAME_SIZE
	.align		4
.L_68:
        /*015c*/ 	.byte	0x04, 0x11
        /*015e*/ 	.short	(.L_70 - .L_69)
	.align		4
.L_69:
        /*0160*/ 	.word	index@(_ZN7cutlass13device_kernelIN5flash19enable_sm80_to_sm89INS1_16FlashAttnFwdSm80INS1_25CollectiveMainloopFwdSm80ILi8ELi1ELb1EN4cute5tupleIJNS5_1CILi128EEENS7_ILi96EEES8_EEELi128ENS_10bfloat16_tEfNS_4arch4Sm80ELb0ELb1ELb0ELb0ELb1ELb0ELb1ELb0EEENS1_21CollectiveEpilogueFwdINS6_IJS8_S8_S9_EEENS6_IJNS7_ILi1EEESH_SH_EEESB_SD_Li256ELb0ELb1ELb0ELb0EEENS1_19SingleTileSchedulerILb0ELb0ELb1ELi128EEEEEEEEEvNT_6ParamsE)
        /*0164*/ 	.word	0x00000000


	//----- nvinfo : EIATTR_REGCOUNT
	.align		4
.L_70:
        /*0168*/ 	.byte	0x04, 0x2f
        /*016a*/ 	.short	(.L_72 - .L_71)
	.align		4
.L_71:
        /*016c*/ 	.word	index@(_ZN7cutlass13device_kernelIN5flash19enable_sm80_to_sm89INS1_16FlashAttnFwdSm80INS1_25CollectiveMainloopFwdSm80ILi8ELi1ELb1EN4cute5tupleIJNS5_1CILi128EEES8_S8_EEELi128ENS_10bfloat16_tEfNS_4arch4Sm80ELb0ELb0ELb0ELb1ELb1ELb1ELb1ELb0EEENS1_21CollectiveEpilogueFwdIS9_NS6_IJNS7_ILi1EEESF_SF_EEESA_SC_Li256ELb1ELb1ELb0ELb0EEENS1_19SingleTileSchedulerILb1ELb0ELb1ELi128EEEEEEEEEvNT_6ParamsE)
        /*0170*/ 	.word	0x00000004


	//----- nvinfo : EIATTR_FRAME_SIZE
	.align		4
.L_72:
        /*0174*/ 	.byte	0x04, 0x11
        /*0176*/ 	.short	(.L_74 - .L_73)
	.align		4
.L_73:
        /*0178*/ 	.word	index@(_ZN7cutlass13device_kernelIN5flash19enable_sm80_to_sm89INS1_16FlashAttnFwdSm80INS1_25CollectiveMainloopFwdSm80ILi8ELi1ELb1EN4cute5tupleIJNS5_1CILi128EEES8_S8_EEELi128ENS_10bfloat16_tEfNS_4arch4Sm80ELb0ELb0ELb0ELb1ELb1ELb1ELb1ELb0EEENS1_21CollectiveEpilogueFwdIS9_NS6_IJNS7_ILi1EEESF_SF_EEESA_SC_Li256ELb1ELb1ELb0ELb0EEENS1_19SingleTileSchedulerILb1ELb0ELb1ELi128EEEEEEEEEvNT_6ParamsE)
        /*017c*/ 	.word	0x00000000


	//----- nvinfo : EIATTR_REGCOUNT
	.align		4
.L_74:
        /*0180*/ 	.byte	0x04, 0x2f
        /*0182*/ 	.short	(.L_76 - .L_75)
	.align		4
.L_75:
        /*0184*/ 	.word	index@(_ZN7cutlass13device_kernelIN5flash19enable_sm80_to_sm89INS1_16FlashAttnFwdSm80INS1_25CollectiveMainloopFwdSm80ILi8ELi1ELb1EN4cute5tupleIJNS5_1CILi128EEES8_S8_EEELi128ENS_10bfloat16_tEfNS_4arch4Sm80ELb0ELb0ELb0ELb1ELb1ELb0ELb1ELb0EEENS1_21CollectiveEpilogueFwdIS9_NS6_IJNS7_ILi1EEESF_SF_EEESA_SC_Li256ELb1ELb1ELb0ELb0EEENS1_19SingleTileSchedulerILb1ELb0ELb1ELi128EEEEEEEEEvNT_6ParamsE)
        /*0188*/ 	.word	0x00000004


	//----- nvinfo : EIATTR_FRAME_SIZE
	.align		4
.L_76:
        /*018c*/ 	.byte	0x04, 0x11
        /*018e*/ 	.short	(.L_78 - .L_77)
	.align		4
.L_77:
        /*0190*/ 	.word	index@(_ZN7cutlass13device_kernelIN5flash19enable_sm80_to_sm89INS1_16FlashAttnFwdSm80INS1_25CollectiveMainloopFwdSm80ILi8ELi1ELb1EN4cute5tupleIJNS5_1CILi128EEES8_S8_EEELi128ENS_10bfloat16_tEfNS_4arch4Sm80ELb0ELb0ELb0ELb1ELb1ELb0ELb1ELb0EEENS1_21CollectiveEpilogueFwdIS9_NS6_IJNS7_ILi1EEESF_SF_EEESA_SC_Li256ELb1ELb1ELb0ELb0EEENS1_19SingleTileSchedulerILb1ELb0ELb1ELi128EEEEEEEEEvNT_6ParamsE)
        /*0194*/ 	.word	0x00000000


	//----- nvinfo : EIATTR_REGCOUNT
	.align		4
.L_78:
        /*0198*/ 	.byte	0x04, 0x2f
        /*019a*/ 	.short	(.L_80 - .L_79)
	.align		4
.L_79:
        /*019c*/ 	.word	index@(_ZN7cutlass13device_kernelIN5flash19enable_sm80_to_sm89INS1_16FlashAttnFwdSm80INS1_25CollectiveMainloopFwdSm80ILi8ELi1ELb1EN4cute5tupleIJNS5_1CILi128EEES8_S8_EEELi128ENS_10bfloat16_tEfNS_4arch4Sm80ELb0ELb0ELb0ELb0ELb1ELb0ELb1ELb0EEENS1_21CollectiveEpilogueFwdIS9_NS6_IJNS7_ILi1EEESF_SF_EEESA_SC_Li256ELb0ELb1ELb0ELb0EEENS1_19SingleTileSchedulerILb0ELb0ELb1ELi128EEEEEEEEEvNT_6ParamsE)
        /*01a0*/ 	.word	0x00000004


	//----- nvinfo : EIATTR_FRAME_SIZE
	.align		4
.L_80:
        /*01a4*/ 	.byte	0x04, 0x11
        /*01a6*/ 	.short	(.L_82 - .L_81)
	.align		4
.L_81:
        /*01a8*/ 	.word	index@(_ZN7cutlass13device_kernelIN5flash19enable_sm80_to_sm89INS1_16FlashAttnFwdSm80INS1_25CollectiveMainloopFwdSm80ILi8ELi1ELb1EN4cute5tupleIJNS5_1CILi128EEES8_S8_EEELi128ENS_10bfloat16_tEfNS_4arch4Sm80ELb0ELb0ELb0ELb0ELb1ELb0ELb1ELb0EEENS1_21CollectiveEpilogueFwdIS9_NS6_IJNS7_ILi1EEESF_SF_EEESA_SC_Li256ELb0ELb1ELb0ELb0EEENS1_19SingleTileSchedulerILb0ELb0ELb1ELi128EEEEEEEEEvNT_6ParamsE)
        /*01ac*/ 	.word	0x00000000


	//----- nvinfo : EIATTR_MIN_STACK_SIZE
	.align		4
.L_82:
        /*01b0*/ 	.byte	0x04, 0x12
        /*01b2*/ 	.short	(.L_84 - .L_83)
	.align		4
.L_83:
        /*01b4*/ 	.word	index@(_ZN7cutlass13device_kernelIN5flash19enable_sm80_to_sm89INS1_16FlashAttnFwdSm80INS1_25CollectiveMainloopFwdSm80ILi8ELi1ELb1EN4cute5tupleIJNS5_1CILi128EEES8_S8_EEELi128ENS_10bfloat16_tEfNS_4arch4Sm80ELb0ELb0ELb0ELb0ELb1ELb0ELb1ELb0EEENS1_21CollectiveEpilogueFwdIS9_NS6_IJNS7_ILi1EEESF_SF_EEESA_SC_Li256ELb0ELb1ELb0ELb0EEENS1_19SingleTileSchedulerILb0ELb0ELb1ELi128EEEEEEEEEvNT_6ParamsE)
        /*01b8*/ 	.word	0x00000000


	//----- nvinfo : EIATTR_MIN_STACK_SIZE
	.align		4
.L_84:
        /*01bc*/ 	.byte	0x04, 0x12
        /*01be*/ 	.short	(.L_86 - .L_85)
	.align		4
.L_85:
        /*01c0*/ 	.word	index@(_ZN7cutlass13device_kernelIN5flash19enable_sm80_to_sm89INS1_16FlashAttnFwdSm80INS1_25CollectiveMainloopFwdSm80ILi8ELi1ELb1EN4cute5tupleIJNS5_1CILi128EEES8_S8_EEELi128ENS_10bfloat16_tEfNS_4arch4Sm80ELb0ELb0ELb0ELb1ELb1ELb0ELb1ELb0EEENS1_21CollectiveEpilogueFwdIS9_NS6_IJNS7_ILi1EEESF_SF_EEESA_SC_Li256ELb1ELb1ELb0ELb0EEENS1_19SingleTileSchedulerILb1ELb0ELb1ELi128EEEEEEEEEvNT_6ParamsE)
        /*01c4*/ 	.word	0x00000000


	//----- nvinfo : EIATTR_MIN_STACK_SIZE
	.align		4
.L_86:
        /*01c8*/ 	.byte	0x04, 0x12
        /*01ca*/ 	.short	(.L_88 - .L_87)
	.align		4
.L_87:
        /*01cc*/ 	.word	index@(_ZN7cutlass13device_kernelIN5flash19enable_sm80_to_sm89INS1_16FlashAttnFwdSm80INS1_25CollectiveMainloopFwdSm80ILi8ELi1ELb1EN4cute5tupleIJNS5_1CILi128EEES8_S8_EEELi128ENS_10bfloat16_tEfNS_4arch4Sm80ELb0ELb0ELb0ELb1ELb1ELb1ELb1ELb0EEENS1_21CollectiveEpilogueFwdIS9_NS6_IJNS7_ILi1EEESF_SF_EEESA_SC_Li256ELb1ELb1ELb0ELb0EEENS1_19SingleTileSchedulerILb1ELb0ELb1ELi128EEEEEEEEEvNT_6ParamsE)
        /*01d0*/ 	.word	0x00000000


	//----- nvinfo : EIATTR_MIN_STACK_SIZE
	.align		4
.L_88:
        /*01d4*/ 	.byte	0x04, 0x12
        /*01d6*/ 	.short	(.L_90 - .L_89)
	.align		4
.L_89:
        /*01d8*/ 	.word	index@(_ZN7cutlass13device_kernelIN5flash19enable_sm80_to_sm89INS1_16FlashAttnFwdSm80INS1_25CollectiveMainloopFwdSm80ILi8ELi1ELb1EN4cute5tupleIJNS5_1CILi128EEENS7_ILi96EEES8_EEELi128ENS_10bfloat16_tEfNS_4arch4Sm80ELb0ELb1ELb0ELb0ELb1ELb0ELb1ELb0EEENS1_21CollectiveEpilogueFwdINS6_IJS8_S8_S9_EEENS6_IJNS7_ILi1EEESH_SH_EEESB_SD_Li256ELb0ELb1ELb0ELb0EEENS1_19SingleTileSchedulerILb0ELb0ELb1ELi128EEEEEEEEEvNT_6ParamsE)
        /*01dc*/ 	.word	0x00000000


	//----- nvinfo : EIATTR_MIN_STACK_SIZE
	.align		4
.L_90:
        /*01e0*/ 	.byte	0x04, 0x12
        /*01e2*/ 	.short	(.L_92 - .L_91)
	.align		4
.L_91:
        /*01e4*/ 	.word	index@(_ZN7cutlass13device_kernelIN5flash19enable_sm80_to_sm89INS1_16FlashAttnFwdSm80INS1_25CollectiveMainloopFwdSm80ILi8ELi1ELb1EN4cute5tupleIJNS5_1CILi128EEENS7_ILi96EEES8_EEELi128ENS_10bfloat16_tEfNS_4arch4Sm80ELb0ELb1ELb0ELb1ELb1ELb0ELb1ELb0EEENS1_21CollectiveEpilogueFwdINS6_IJS8_S8_S9_EEENS6_IJNS7_ILi1EEESH_SH_EEESB_SD_Li256ELb1ELb1ELb0ELb0EEENS1_19SingleTileSchedulerILb1ELb0ELb1ELi128EEEEEEEEEvNT_6ParamsE)
        /*01e8*/ 	.word	0x00000000


	//----- nvinfo : EIATTR_MIN_STACK_SIZE
	.align		4
.L_92:
        /*01ec*/ 	.byte	0x04, 0x12
        /*01ee*/ 	.short	(.L_94 - .L_93)
	.align		4
.L_93:
        /*01f0*/ 	.word	index@(_ZN7cutlass13device_kernelIN5flash19enable_sm80_to_sm89INS1_16FlashAttnFwdSm80INS1_25CollectiveMainloopFwdSm80ILi8ELi1ELb1EN4cute5tupleIJNS5_1CILi128EEENS7_ILi96EEES8_EEELi128ENS_10bfloat16_tEfNS_4arch4Sm80ELb0ELb1ELb0ELb1ELb1ELb1ELb1ELb0EEENS1_21CollectiveEpilogueFwdINS6_IJS8_S8_S9_EEENS6_IJNS7_ILi1EEESH_SH_EEESB_SD_Li256ELb1ELb1ELb0ELb0EEENS1_19SingleTileSchedulerILb1ELb0ELb1ELi128EEEEEEEEEvNT_6ParamsE)
        /*01f4*/ 	.word	0x00000000


	//----- nvinfo : EIATTR_MIN_STACK_SIZE
	.align		4
.L_94:
        /*01f8*/ 	.byte	0x04, 0x12
        /*01fa*/ 	.short	(.L_96 - .L_95)
	.align		4
.L_95:
        /*01fc*/ 	.word	index@(_ZN7cutlass13device_kernelIN5flash19enable_sm80_to_sm89INS1_16FlashAttnFwdSm80INS1_25CollectiveMainloopFwdSm80ILi8ELi1ELb1EN4cute5tupleIJNS5_1CILi128EEES8_S8_EEELi128ENS_10bfloat16_tEfNS_4arch4Sm80ELb1ELb0ELb0ELb0ELb1ELb0ELb1ELb0EEENS1_21CollectiveEpilogueFwdIS9_NS6_IJNS7_ILi1EEESF_SF_EEESA_SC_Li256ELb0ELb1ELb0ELb0EEENS1_30DynamicPersistentTileSchedulerILi256ELi256ELb0ELb1ELb0EEEEEEEEEvNT_6ParamsE)
        /*0200*/ 	.word	0x00000000


	//----- nvinfo : EIATTR_MIN_STACK_SIZE
	.align		4
.L_96:
        /*0204*/ 	.byte	0x04, 0x12
        /*0206*/ 	.short	(.L_98 - .L_97)
	.align		4
.L_97:
        /*0208*/ 	.word	index@(_ZN7cutlass13device_kernelIN5flash19enable_sm80_to_sm89INS1_16FlashAttnFwdSm80INS1_25CollectiveMainloopFwdSm80ILi8ELi1ELb1EN4cute5tupleIJNS5_1CILi128EEES8_S8_EEELi128ENS_10bfloat16_tEfNS_4arch4Sm80ELb1ELb0ELb0ELb1ELb1ELb0ELb1ELb0EEENS1_21CollectiveEpilogueFwdIS9_NS6_IJNS7_ILi1EEESF_SF_EEESA_SC_Li256ELb1ELb1ELb0ELb0EEENS1_19SingleTileSchedulerILb1ELb0ELb1ELi128EEEEEEEEEvNT_6ParamsE)
        /*020c*/ 	.word	0x00000000


	//----- nvinfo : EIATTR_MIN_STACK_SIZE
	.align		4
.L_98:
        /*0210*/ 	.byte	0x04, 0x12
        /*0212*/ 	.short	(.L_100 - .L_99)
	.align		4
.L_99:
        /*0214*/ 	.word	index@(_ZN7cutlass13device_kernelIN5flash19enable_sm80_to_sm89INS1_16FlashAttnFwdSm80INS1_25CollectiveMainloopFwdSm80ILi8ELi1ELb1EN4cute5tupleIJNS5_1CILi128EEES8_S8_EEELi128ENS_10bfloat16_tEfNS_4arch4Sm80ELb1ELb0ELb0ELb1ELb1ELb1ELb1ELb0EEENS1_21CollectiveEpilogueFwdIS9_NS6_IJNS7_ILi1EEESF_SF_EEESA_SC_Li256ELb1ELb1ELb0ELb0EEENS1_19SingleTileSchedulerILb1ELb0ELb1ELi128EEEEEEEEEvNT_6ParamsE)
        /*0218*/ 	.word	0x00000000


	//----- nvinfo : EIATTR_MIN_STACK_SIZE
	.align		4
.L_100:
        /*021c*/ 	.byte	0x04, 0x12
        /*021e*/ 	.short	(.L_102 - .L_101)
	.align		4
.L_101:
        /*0220*/ 	.word	index@(_ZN7cutlass13device_kernelIN5flash19enable_sm80_to_sm89INS1_16FlashAttnFwdSm80INS1_25CollectiveMainloopFwdSm80ILi4ELi1ELb0EN4cute5tupleIJNS5_1CILi128EEENS7_ILi64EEES8_EEELi128ENS_10bfloat16_tEfNS_4arch4Sm80ELb0ELb0ELb0ELb0ELb1ELb0ELb1ELb0EEENS1_21CollectiveEpilogueFwdINS6_IJS8_S8_S9_EEENS6_IJNS7_ILi1EEESH_SH_EEESB_SD_Li128ELb0ELb1ELb0ELb0EEENS1_19SingleTileSchedulerILb0ELb0ELb1ELi128EEEEEEEEEvNT_6ParamsE)
        /*0224*/ 	.word	0x00000000


	//----- nvinfo : EIATTR_MIN_STACK_SIZE
	.align		4
.L_102:
        /*0228*/ 	.byte	0x04, 0x12
        /*022a*/ 	.short	(.L_104 - .L_103)
	.align		4
.L_103:
        /*022c*/ 	.word	index@(_ZN7cutlass13device_kernelIN5flash19enable_sm80_to_sm89INS1_16FlashAttnFwdSm80INS1_25CollectiveMainloopFwdSm80ILi4ELi1ELb0EN4cute5tupleIJNS5_1CILi128EEENS7_ILi64EEES8_EEELi128ENS_10bfloat16_tEfNS_4arch4Sm80ELb0ELb0ELb0ELb1ELb1ELb0ELb1ELb0EEENS1_21CollectiveEpilogueFwdINS6_IJS8_S8_S9_EEENS6_IJNS7_ILi1EEESH_SH_EEESB_SD_Li128ELb1ELb1ELb0ELb0EEENS1_19SingleTileSchedulerILb1ELb0ELb1ELi128EEEEEEEEEvNT_6ParamsE)
        /*0230*/ 	.word	0x00000000


	//----- nvinfo : EIATTR_MIN_STACK_SIZE
	.align		4
.L_104:
        /*0234*/ 	.byte	0x04, 0x12
        /*0236*/ 	.short	(.L_106 - .L_105)
	.align		4
.L_105:
        /*0238*/ 	.word	index@(_ZN7cutlass13device_kernelIN5flash19enable_sm80_to_sm89INS1_16FlashAttnFwdSm80INS1_25CollectiveMainloopFwdSm80ILi4ELi1ELb0EN4cute5tupleIJNS5_1CILi128EEENS7_ILi64EEES8_EEELi128ENS_10bfloat16_tEfNS_4arch4Sm80ELb0ELb0ELb0ELb1ELb1ELb1ELb1ELb0EEENS1_21CollectiveEpilogueFwdINS6_IJS8_S8_S9_EEENS6_IJNS7_ILi1EEESH_SH_EEESB_SD_Li128ELb1ELb1ELb0ELb0EEENS1_19SingleTileSchedulerILb1ELb0ELb1ELi128EEEEEEEEEvNT_6ParamsE)
        /*023c*/ 	.word	0x00000000


	//----- nvinfo : EIATTR_MIN_STACK_SIZE
	.align		4
.L_106:
        /*0240*/ 	.byte	0x04, 0x12
        /*0242*/ 	.short	(.L_108 - .L_107)
	.align		4
.L_107:
        /*0244*/ 	.word	index@(_ZN7cutlass13device_kernelIN5flash19enable_sm80_to_sm89INS1_16FlashAttnFwdSm80INS1_25CollectiveMainloopFwdSm80ILi4ELi1ELb0EN4cute5tupleIJNS5_1CILi128EEENS7_ILi48EEES8_EEELi128ENS_10bfloat16_tEfNS_4arch4Sm80ELb0ELb1ELb0ELb0ELb1ELb0ELb1ELb0EEENS1_21CollectiveEpilogueFwdINS6_IJS8_S8_S9_EEENS6_IJNS7_ILi1EEESH_SH_EEESB_SD_Li128ELb0ELb1ELb0ELb0EEENS1_19SingleTileSchedulerILb0ELb0ELb1ELi128EEEEEEEEEvNT_6ParamsE)
        /*0248*/ 	.word	0x00000000


	//----- nvinfo : EIATTR_MIN_STACK_SIZE
	.align		4
.L_108:
        /*024c*/ 	.byte	0x04, 0x12
        /*024e*/ 	.short	(.L_110 - .L_109)
	.align		4
.L_109:
        /*0250*/ 	.word	index@(_ZN7cutlass13device_kernelIN5flash19enable_sm80_to_sm89INS1_16FlashAttnFwdSm80INS1_25CollectiveMainloopFwdSm80ILi4ELi1ELb0EN4cute5tupleIJNS5_1CILi128EEENS7_ILi48EEES8_EEELi128ENS_10bfloat16_tEfNS_4arch4Sm80ELb0ELb1ELb0ELb1ELb1ELb0ELb1ELb0EEENS1_21CollectiveEpilogueFwdINS6_IJS8_S8_S9_EEENS6_IJNS7_ILi1EEESH_SH_EEESB_SD_Li128ELb1ELb1ELb0ELb0EEENS1_19SingleTileSchedulerILb1ELb0ELb1ELi128EEEEEEEEEvNT_6ParamsE)
        /*0254*/ 	.word	0x00000000


	//----- nvinfo : EIATTR_MIN_STACK_SIZE
	.align		4
.L_110:
        /*0258*/ 	.byte	0x04, 0x12
        /*025a*/ 	.short	(.L_112 - .L_111)
	.align		4
.L_111:
        /*025c*/ 	.word	index@(_ZN7cutlass13device_kernelIN5flash19enable_sm80_to_sm89INS1_16FlashAttnFwdSm80INS1_25CollectiveMainloopFwdSm80ILi4ELi1ELb0EN4cute5tupleIJNS5_1CILi128EEENS7_ILi48EEES8_EEELi128ENS_10bfloat16_tEfNS_4arch4Sm80ELb0ELb1ELb0ELb1ELb1ELb1ELb1ELb0EEENS1_21CollectiveEpilogueFwdINS6_IJS8_S8_S9_EEENS6_IJNS7_ILi1EEESH_SH_EEESB_SD_Li128ELb1ELb1ELb0ELb0EEENS1_19SingleTileSchedulerILb1ELb0ELb1ELi128EEEEEEEEEvNT_6ParamsE)
        /*0260*/ 	.word	0x00000000


	//----- nvinfo : EIATTR_MIN_STACK_SIZE
	.align		4
.L_112:
        /*0264*/ 	.byte	0x04, 0x12
        /*0266*/ 	.short	(.L_114 - .L_113)
	.align		4
.L_113:
        /*0268*/ 	.word	index@(_ZN7cutlass13device_kernelIN5flash19enable_sm80_to_sm89INS1_16FlashAttnFwdSm80INS1_25CollectiveMainloopFwdSm80ILi4ELi1ELb0EN4cute5tupleIJNS5_1CILi128EEENS7_ILi64EEES8_EEELi128ENS_10bfloat16_tEfNS_4arch4Sm80ELb1ELb0ELb0ELb0ELb1ELb0ELb1ELb0EEENS1_21CollectiveEpilogueFwdINS6_IJS8_S8_S9_EEENS6_IJNS7_ILi1EEESH_SH_EEESB_SD_Li128ELb0ELb1ELb0ELb0EEENS1_30DynamicPersistentTileSchedulerILi128ELi128ELb0ELb1ELb0EEEEEEEEEvNT_6ParamsE)
        /*026c*/ 	.word	0x00000000


	//----- nvinfo : EIATTR_MIN_STACK_SIZE
	.align		4
.L_114:
        /*0270*/ 	.byte	0x04, 0x12
        /*0272*/ 	.short	(.L_116 - .L_115)
	.align		4
.L_115:
        /*0274*/ 	.word	index@(_ZN7cutlass13device_kernelIN5flash19enable_sm80_to_sm89INS1_16FlashAttnFwdSm80INS1_25CollectiveMainloopFwdSm80ILi4ELi1ELb0EN4cute5tupleIJNS5_1CILi128EEENS7_ILi64EEES8_EEELi128ENS_10bfloat16_tEfNS_4arch4Sm80ELb1ELb0ELb0ELb1ELb1ELb0ELb1ELb0EEENS1_21CollectiveEpilogueFwdINS6_IJS8_S8_S9_EEENS6_IJNS7_ILi1EEESH_SH_EEESB_SD_Li128ELb1ELb1ELb0ELb0EEENS1_19SingleTileSchedulerILb1ELb0ELb1ELi128EEEEEEEEEvNT_6ParamsE)
        /*0278*/ 	.word	0x00000000


	//----- nvinfo : EIATTR_MIN_STACK_SIZE
	.align		4
.L_116:
        /*027c*/ 	.byte	0x04, 0x12
        /*027e*/ 	.short	(.L_118 - .L_117)
	.align		4
.L_117:
        /*0280*/ 	.word	index@(_ZN7cutlass13device_kernelIN5flash19enable_sm80_to_sm89INS1_16FlashAttnFwdSm80INS1_25CollectiveMainloopFwdSm80ILi4ELi1ELb0EN4cute5tupleIJNS5_1CILi128EEENS7_ILi64EEES8_EEELi128ENS_10bfloat16_tEfNS_4arch4Sm80ELb1ELb0ELb0ELb1ELb1ELb1ELb1ELb0EEENS1_21CollectiveEpilogueFwdINS6_IJS8_S8_S9_EEENS6_IJNS7_ILi1EEESH_SH_EEESB_SD_Li128ELb1ELb1ELb0ELb0EEENS1_19SingleTileSchedulerILb1ELb0ELb1ELi128EEEEEEEEEvNT_6ParamsE)
        /*0284*/ 	.word	0x00000000
.L_118:


//--------------------- .nv.compat                --------------------------
	.section	.nv.compat,"",@"SHT_CUDA_COMPAT_INFO"
	.align	4
        /*0000*/ 	.byte	0x02, 0x09, 0x01, 0x00, 0x02, 0x02, 0x01, 0x00, 0x02, 0x05, 0x05, 0x00, 0x03, 0x07, 0x01, 0x01
        /*0010*/ 	.byte	0x02, 0x03, 0x00, 0x00, 0x02, 0x06, 0x01, 0x00, 0x04, 0x0b, 0x08, 0x00, 0x00, 0x00, 0x00, 0x00
        /*0020*/ 	.byte	0x00, 0x00, 0x00, 0x00


//--------------------- .nv.info._ZN7cutlass13device_kernelIN5flash19enable_sm80_to_sm89INS1_16FlashAttnFwdSm80INS1_25CollectiveMainloopFwdSm80ILi8ELi1ELb1EN4cute5tupleIJNS5_1CILi128EEES8_S8_EEELi128ENS_10bfloat16_tEfNS_4arch4Sm80ELb0ELb0ELb0ELb0ELb1ELb0ELb1ELb0EEENS1_21CollectiveEpilogueFwdIS9_NS6_IJNS7_ILi1EEESF_SF_EEESA_SC_Li256ELb0ELb1ELb0ELb0EEENS1_19SingleTileSchedulerILb0ELb0ELb1ELi128EEEEEEEEEvNT_6ParamsE --------------------------
	.section	.nv.info._ZN7cutlass13device_kernelIN5flash19enable_sm80_to_sm89INS1_16FlashAttnFwdSm80INS1_25CollectiveMainloopFwdSm80ILi8ELi1ELb1EN4cute5tupleIJNS5_1CILi128EEES8_S8_EEELi128ENS_10bfloat16_tEfNS_4arch4Sm80ELb0ELb0ELb0ELb0ELb1ELb0ELb1ELb0EEENS1_21CollectiveEpilogueFwdIS9_NS6_IJNS7_ILi1EEESF_SF_EEESA_SC_Li256ELb0ELb1ELb0ELb0EEENS1_19SingleTileSchedulerILb0ELb0ELb1ELi128EEEEEEEEEvNT_6ParamsE,"",@"SHT_CUDA_INFO"
	.sectionflags	@""
	.align	4


	//----- nvinfo : EIATTR_CUDA_API_VERSION
	.align		4
        /*0000*/ 	.byte	0x04, 0x37
        /*0002*/ 	.short	(.L_120 - .L_119)
.L_119:
        /*0004*/ 	.word	0x00000082


	//----- nvinfo : EIATTR_KPARAM_INFO
	.align		4
.L_120:
        /*0008*/ 	.byte	0x04, 0x17
        /*000a*/ 	.short	(.L_122 - .L_121)
.L_121:
        /*000c*/ 	.word	0x00000000
        /*0010*/ 	.short	0x0000
        /*0012*/ 	.short	0x0000
        /*0014*/ 	.byte	0x00, 0xf0, 0x61, 0x10


	//----- nvinfo : EIATTR_SPARSE_MMA_MASK
	.align		4
.L_122:
        /*0018*/ 	.byte	0x03, 0x50
        /*001a*/ 	.short	0x0000


	//----- nvinfo : EIATTR_MAXREG_COUNT
	.align		4
        /*001c*/ 	.byte	0x03, 0x1b
        /*001e*/ 	.short	0x00ff


	//----- nvinfo : EIATTR_MERCURY_ISA_VERSION
	.align		4
        /*0020*/ 	.byte	0x03, 0x5f
        /*0022*/ 	.short	0x0101


	//----- nvinfo : EIATTR_EXIT_INSTR_OFFSETS
	.align		4
        /*0024*/ 	.byte	0x04, 0x1c
        /*0026*/ 	.short	(.L_124 - .L_123)


	//   ....[0]....
.L_123:
        /*0028*/ 	.word	0x00000010


	//----- nvinfo : EIATTR_MAX_THREADS
	.align		4
.L_124:
        /*002c*/ 	.byte	0x04, 0x05
        /*002e*/ 	.short	(.L_126 - .L_125)
.L_125:
        /*0030*/ 	.word	0x00000100
        /*0034*/ 	.word	0x00000001
        /*0038*/ 	.word	0x00000001


	//----- nvinfo : EIATTR_CBANK_PARAM_SIZE
	.align		4
.L_126:
        /*003c*/ 	.byte	0x03, 0x19
        /*003e*/ 	.short	0x0418


	//----- nvinfo : EIATTR_PARAM_CBANK
	.align		4
        /*0040*/ 	.byte	0x04, 0x0a
        /*0042*/ 	.short	(.L_128 - .L_127)
	.align		4
.L_127:
        /*0044*/ 	.word	index@(.nv.constant0._ZN7cutlass13device_kernelIN5flash19enable_sm80_to_sm89INS1_16FlashAttnFwdSm80INS1_25CollectiveMainloopFwdSm80ILi8ELi1ELb1EN4cute5tupleIJNS5_1CILi128EEES8_S8_EEELi128ENS_10bfloat16_tEfNS_4arch4Sm80ELb0ELb0ELb0ELb0ELb1ELb0ELb1ELb0EEENS1_21CollectiveEpilogueFwdIS9_NS6_IJNS7_ILi1EEESF_SF_EEESA_SC_Li256ELb0ELb1ELb0ELb0EEENS1_19SingleTileSchedulerILb0ELb0ELb1ELi128EEEEEEEEEvNT_6ParamsE)
        /*0048*/ 	.short	0x0210
        /*004a*/ 	.short	0x0418


	//----- nvinfo : EIATTR_SW_WAR
	.align		4
.L_128:
        /*004c*/ 	.byte	0x04, 0x36
        /*004e*/ 	.short	(.L_130 - .L_129)
.L_129:
        /*0050*/ 	.word	0x00000008
.L_130:


//--------------------- .nv.info._ZN7cutlass13device_kernelIN5flash19enable_sm80_to_sm89INS1_16FlashAttnFwdSm80INS1_25CollectiveMainloopFwdSm80ILi8ELi1ELb1EN4cute5tupleIJNS5_1CILi128EEES8_S8_EEELi128ENS_10bfloat16_tEfNS_4arch4Sm80ELb0ELb0ELb0ELb1ELb1ELb0ELb1ELb0EEENS1_21CollectiveEpilogueFwdIS9_NS6_IJNS7_ILi1EEESF_SF_EEESA_SC_Li256ELb1ELb1ELb0ELb0EEENS1_19SingleTileSchedulerILb1ELb0ELb1ELi128EEEEEEEEEvNT_6ParamsE --------------------------
	.section	.nv.info._ZN7cutlass13device_kernelIN5flash19enable_sm80_to_sm89INS1_16FlashAttnFwdSm80INS1_25CollectiveMainloopFwdSm80ILi8ELi1ELb1EN4cute5tupleIJNS5_1CILi128EEES8_S8_EEELi128ENS_10bfloat16_tEfNS_4arch4Sm80ELb0ELb0ELb0ELb1ELb1ELb0ELb1ELb0EEENS1_21CollectiveEpilogueFwdIS9_NS6_IJNS7_ILi1EEESF_SF_EEESA_SC_Li256ELb1ELb1ELb0ELb0EEENS1_19SingleTileSchedulerILb1ELb0ELb1ELi128EEEEEEEEEvNT_6ParamsE,"",@"SHT_CUDA_INFO"
	.sectionflags	@""
	.align	4


	//----- nvinfo : EIATTR_CUDA_API_VERSION
	.align		4
        /*0000*/ 	.byte	0x04, 0x37
        /*0002*/ 	.short	(.L_132 - .L_131)
.L_131:
        /*0004*/ 	.word	0x00000082


	//----- nvinfo : EIATTR_KPARAM_INFO
	.align		4
.L_132:
        /*0008*/ 	.byte	0x04, 0x17
        /*000a*/ 	.short	(.L_134 - .L_133)
.L_133:
        /*000c*/ 	.word	0x00000000
        /*0010*/ 	.short	0x0000
        /*0012*/ 	.short	0x0000
        /*0014*/ 	.byte	0x00, 0xf0, 0x61, 0x10


	//----- nvinfo : EIATTR_SPARSE_MMA_MASK
	.align		4
.L_134:
        /*0018*/ 	.byte	0x03, 0x50
        /*001a*/ 	.short	0x0000


	//----- nvinfo : EIATTR_MAXREG_COUNT
	.align		4
        /*001c*/ 	.byte	0x03, 0x1b
        /*001e*/ 	.short	0x00ff


	//----- nvinfo : EIATTR_MERCURY_ISA_VERSION
	.align		4
        /*0020*/ 	.byte	0x03, 0x5f
        /*0022*/ 	.short	0x0101


	//----- nvinfo : EIATTR_EXIT_INSTR_OFFSETS
	.align		4
        /*0024*/ 	.byte	0x04, 0x1c
        /*0026*/ 	.short	(.L_136 - .L_135)


	//   ....[0]....
.L_135:
        /*0028*/ 	.word	0x00000010


	//----- nvinfo : EIATTR_MAX_THREADS
	.align		4
.L_136:
        /*002c*/ 	.byte	0x04, 0x05
        /*002e*/ 	.short	(.L_138 - .L_137)
.L_137:
        /*0030*/ 	.word	0x00000100
        /*0034*/ 	.word	0x00000001
        /*0038*/ 	.word	0x00000001


	//----- nvinfo : EIATTR_CBANK_PARAM_SIZE
	.align		4
.L_138:
        /*003c*/ 	.byte	0x03, 0x19
        /*003e*/ 	.short	0x0418


	//----- nvinfo : EIATTR_PARAM_CBANK
	.align		4
        /*0040*/ 	.byte	0x04, 0x0a
        /*0042*/ 	.short	(.L_140 - .L_139)
	.align		4
.L_139:
        /*0044*/ 	.word	index@(.nv.constant0._ZN7cutlass13device_kernelIN5flash19enable_sm80_to_sm89INS1_16FlashAttnFwdSm80INS1_25CollectiveMainloopFwdSm80ILi8ELi1ELb1EN4cute5tupleIJNS5_1CILi128EEES8_S8_EEELi128ENS_10bfloat16_tEfNS_4arch4Sm80ELb0ELb0ELb0ELb1ELb1ELb0ELb1ELb0EEENS1_21CollectiveEpilogueFwdIS9_NS6_IJNS7_ILi1EEESF_SF_EEESA_SC_Li256ELb1ELb1ELb0ELb0EEENS1_19SingleTileSchedulerILb1ELb0ELb1ELi128EEEEEEEEEvNT_6ParamsE)
        /*0048*/ 	.short	0x0210
        /*004a*/ 	.short	0x0418


	//----- nvinfo : EIATTR_SW_WAR
	.align		4
.L_140:
        /*004c*/ 	.byte	0x04, 0x36
        /*004e*/ 	.short	(.L_142 - .L_141)
.L_141:
        /*0050*/ 	.word	0x00000008
.L_142:


//--------------------- .nv.info._ZN7cutlass13device_kernelIN5flash19enable_sm80_to_sm89INS1_16FlashAttnFwdSm80INS1_25CollectiveMainloopFwdSm80ILi8ELi1ELb1EN4cute5tupleIJNS5_1CILi128EEES8_S8_EEELi128ENS_10bfloat16_tEfNS_4arch4Sm80ELb0ELb0ELb0ELb1ELb1ELb1ELb1ELb0EEENS1_21CollectiveEpilogueFwdIS9_NS6_IJNS7_ILi1EEESF_SF_EEESA_SC_Li256ELb1ELb1ELb0ELb0EEENS1_19SingleTileSchedulerILb1ELb0ELb1ELi128EEEEEEEEEvNT_6ParamsE --------------------------
	.section	.nv.info._ZN7cutlass13device_kernelIN5flash19enable_sm80_to_sm89INS1_16FlashAttnFwdSm80INS1_25CollectiveMainloopFwdSm80ILi8ELi1ELb1EN4cute5tupleIJNS5_1CILi128EEES8_S8_EEELi128ENS_10bfloat16_tEfNS_4arch4Sm80ELb0ELb0ELb0ELb1ELb1ELb1ELb1ELb0EEENS1_21CollectiveEpilogueFwdIS9_NS6_IJNS7_ILi1EEESF_SF_EEESA_SC_Li256ELb1ELb1ELb0ELb0EEENS1_19SingleTileSchedulerILb1ELb0ELb1ELi128EEEEEEEEEvNT_6ParamsE,"",@"SHT_CUDA_INFO"
	.sectionflags	@""
	.align	4


	//----- nvinfo : EIATTR_CUDA_API_VERSION
	.align		4
        /*0000*/ 	.byte	0x04, 0x37
        /*0002*/ 	.short	(.L_144 - .L_143)
.L_143:
        /*0004*/ 	.word	0x00000082


	//----- nvinfo : EIATTR_KPARAM_INFO
	.align		4
.L_144:
        /*0008*/ 	.byte	0x04, 0x17
        /*000a*/ 	.short	(.L_146 - .L_145)
.L_145:
        /*000c*/ 	.word	0x00000000
        /*0010*/ 	.short	0x0000
        /*0012*/ 	.short	0x0000
        /*0014*/ 	.byte	0x00, 0xf0, 0x61, 0x10


	//----- nvinfo : EIATTR_SPARSE_MMA_MASK
	.align		4
.L_146:
        /*0018*/ 	.byte	0x03, 0x50
        /*001a*/ 	.short	0x0000


	//----- nvinfo : EIATTR_MAXREG_COUNT
	.align		4
        /*001c*/ 	.byte	0x03, 0x1b
        /*001e*/ 	.short	0x00ff


	//----- nvinfo : EIATTR_MERCURY_ISA_VERSION
	.align		4
        /*0020*/ 	.byte	0x03, 0x5f
        /*0022*/ 	.short	0x0101


	//----- nvinfo : EIATTR_EXIT_INSTR_OFFSETS
	.align		4
        /*0024*/ 	.byte	0x04, 0x1c
        /*0026*/ 	.short	(.L_148 - .L_147)


	//   ....[0]....
.L_147:
        /*0028*/ 	.word	0x00000010


	//----- nvinfo : EIATTR_MAX_THREADS
	.align		4
.L_148:
        /*002c*/ 	.byte	0x04, 0x05
        /*002e*/ 	.short	(.L_150 - .L_149)
.L_149:
        /*0030*/ 	.word	0x00000100
        /*0034*/ 	.word	0x00000001
        /*0038*/ 	.word	0x00000001


	//----- nvinfo : EIATTR_CBANK_PARAM_SIZE
	.align		4
.L_150:
        /*003c*/ 	.byte	0x03, 0x19
        /*003e*/ 	.short	0x0418


	//----- nvinfo : EIATTR_PARAM_CBANK
	.align		4
        /*0040*/ 	.byte	0x04, 0x0a
        /*0042*/ 	.short	(.L_152 - .L_151)
	.align		4
.L_151:
        /*0044*/ 	.word	index@(.nv.constant0._ZN7cutlass13device_kernelIN5flash19enable_sm80_to_sm89INS1_16FlashAttnFwdSm80INS1_25CollectiveMainloopFwdSm80ILi8ELi1ELb1EN4cute5tupleIJNS5_1CILi128EEES8_S8_EEELi128ENS_10bfloat16_tEfNS_4arch4Sm80ELb0ELb0ELb0ELb1ELb1ELb1ELb1ELb0EEENS1_21CollectiveEpilogueFwdIS9_NS6_IJNS7_ILi1EEESF_SF_EEESA_SC_Li256ELb1ELb1ELb0ELb0EEENS1_19SingleTileSchedulerILb1ELb0ELb1ELi128EEEEEEEEEvNT_6ParamsE)
        /*0048*/ 	.short	0x0210
        /*004a*/ 	.short	0x0418


	//----- nvinfo : EIATTR_SW_WAR
	.align		4
.L_152:
        /*004c*/ 	.byte	0x04, 0x36
        /*004e*/ 	.short	(.L_154 - .L_153)
.L_153:
        /*0050*/ 	.word	0x00000008
.L_154:


//--------------------- .nv.info._ZN7cutlass13device_kernelIN5flash19enable_sm80_to_sm89INS1_16FlashAttnFwdSm80INS1_25CollectiveMainloopFwdSm80ILi8ELi1ELb1EN4cute5tupleIJNS5_1CILi128EEENS7_ILi96EEES8_EEELi128ENS_10bfloat16_tEfNS_4arch4Sm80ELb0ELb1ELb0ELb0ELb1ELb0ELb1ELb0EEENS1_21CollectiveEpilogueFwdINS6_IJS8_S8_S9_EEENS6_IJNS7_ILi1EEESH_SH_EEESB_SD_Li256ELb0ELb1ELb0ELb0EEENS1_19SingleTileSchedulerILb0ELb0ELb1ELi128EEEEEEEEEvNT_6ParamsE --------------------------
	.section	.nv.info._ZN7cutlass13device_kernelIN5flash19enable_sm80_to_sm89INS1_16FlashAttnFwdSm80INS1_25CollectiveMainloopFwdSm80ILi8ELi1ELb1EN4cute5tupleIJNS5_1CILi128EEENS7_ILi96EEES8_EEELi128ENS_10bfloat16_tEfNS_4arch4Sm80ELb0ELb1ELb0ELb0ELb1ELb0ELb1ELb0EEENS1_21CollectiveEpilogueFwdINS6_IJS8_S8_S9_EEENS6_IJNS7_ILi1EEESH_SH_EEESB_SD_Li256ELb0ELb1ELb0ELb0EEENS1_19SingleTileSchedulerILb0ELb0ELb1ELi128EEEEEEEEEvNT_6ParamsE,"",@"SHT_CUDA_INFO"
	.sectionflags	@""
	.align	4


	//----- nvinfo : EIATTR_CUDA_API_VERSION
	.align		4
        /*0000*/ 	.byte	0x04, 0x37
        /*0002*/ 	.short	(.L_156 - .L_155)
.L_155:
        /*0004*/ 	.word	0x00000082


	//----- nvinfo : EIATTR_KPARAM_INFO
	.align		4
.L_156:
        /*0008*/ 	.byte	0x04, 0x17
        /*000a*/ 	.short	(.L_158 - .L_157)
.L_157:
        /*000c*/ 	.word	0x00000000
        /*0010*/ 	.short	0x0000
        /*0012*/ 	.short	0x0000
        /*0014*/ 	.byte	0x00, 0xf0, 0x61, 0x10


	//----- nvinfo : EIATTR_SPARSE_MMA_MASK
	.align		4
.L_158:
        /*0018*/ 	.byte	0x03, 0x50
        /*001a*/ 	.short	0x0000


	//----- nvinfo : EIATTR_MAXREG_COUNT
	.align		4
        /*001c*/ 	.byte	0x03, 0x1b
        /*001e*/ 	.short	0x00ff


	//----- nvinfo : EIATTR_MERCURY_ISA_VERSION
	.align		4
        /*0020*/ 	.byte	0x03, 0x5f
        /*0022*/ 	.short	0x0101


	//----- nvinfo : EIATTR_EXIT_INSTR_OFFSETS
	.align		4
        /*0024*/ 	.byte	0x04, 0x1c
        /*0026*/ 	.short	(.L_160 - .L_159)


	//   ....[0]....
.L_159:
        /*0028*/ 	.word	0x00000010


	//----- nvinfo : EIATTR_MAX_THREADS
	.align		4
.L_160:
        /*002c*/ 	.byte	0x04, 0x05
        /*002e*/ 	.short	(.L_162 - .L_161)
.L_161:
        /*0030*/ 	.word	0x00000100
        /*0034*/ 	.word	0x00000001
        /*0038*/ 	.word	0x00000001


	//----- nvinfo : EIATTR_CBANK_PARAM_SIZE
	.align		4
.L_162:
        /*003c*/ 	.byte	0x03, 0x19
        /*003e*/ 	.short	0x0418


	//----- nvinfo : EIATTR_PARAM_CBANK
	.align		4
        /*0040*/ 	.byte	0x04, 0x0a
        /*0042*/ 	.short	(.L_164 - .L_163)
	.align		4
.L_163:
        /*0044*/ 	.word	index@(.nv.constant0._ZN7cutlass13device_kernelIN5flash19enable_sm80_to_sm89INS1_16FlashAttnFwdSm80INS1_25CollectiveMainloopFwdSm80ILi8ELi1ELb1EN4cute5tupleIJNS5_1CILi128EEENS7_ILi96EEES8_EEELi128ENS_10bfloat16_tEfNS_4arch4Sm80ELb0ELb1ELb0ELb0ELb1ELb0ELb1ELb0EEENS1_21CollectiveEpilogueFwdINS6_IJS8_S8_S9_EEENS6_IJNS7_ILi1EEESH_SH_EEESB_SD_Li256ELb0ELb1ELb0ELb0EEENS1_19SingleTileSchedulerILb0ELb0ELb1ELi128EEEEEEEEEvNT_6ParamsE)
        /*0048*/ 	.short	0x0210
        /*004a*/ 	.short	0x0418


	//----- nvinfo : EIATTR_SW_WAR
	.align		4
.L_164:
        /*004c*/ 	.byte	0x04, 0x36
        /*004e*/ 	.short	(.L_166 - .L_165)
.L_165:
        /*0050*/ 	.word	0x00000008
.L_166:


//--------------------- .nv.info._ZN7cutlass13device_kernelIN5flash19enable_sm80_to_sm89INS1_16FlashAttnFwdSm80INS1_25CollectiveMainloopFwdSm80ILi8ELi1ELb1EN4cute5tupleIJNS5_1CILi128EEENS7_ILi96EEES8_EEELi128ENS_10bfloat16_tEfNS_4arch4Sm80ELb0ELb1ELb0ELb1ELb1ELb0ELb1ELb0EEENS1_21CollectiveEpilogueFwdINS6_IJS8_S8_S9_EEENS6_IJNS7_ILi1EEESH_SH_EEESB_SD_Li256ELb1ELb1ELb0ELb0EEENS1_19SingleTileSchedulerILb1ELb0ELb1ELi128EEEEEEEEEvNT_6ParamsE --------------------------
	.section	.nv.info._ZN7cutlass13device_kernelIN5flash19enable_sm80_to_sm89INS1_16FlashAttnFwdSm80INS1_25CollectiveMainloopFwdSm80ILi8ELi1ELb1EN4cute5tupleIJNS5_1CILi128EEENS7_ILi96EEES8_EEELi128ENS_10bfloat16_tEfNS_4arch4Sm80ELb0ELb1ELb0ELb1ELb1ELb0ELb1ELb0EEENS1_21CollectiveEpilogueFwdINS6_IJS8_S8_S9_EEENS6_IJNS7_ILi1EEESH_SH_EEESB_SD_Li256ELb1ELb1ELb0ELb0EEENS1_19SingleTileSchedulerILb1ELb0ELb1ELi128EEEEEEEEEvNT_6ParamsE,"",@"SHT_CUDA_INFO"
	.sectionflags	@""
	.align	4


	//----- nvinfo : EIATTR_CUDA_API_VERSION
	.align		4
        /*0000*/ 	.byte	0x04, 0x37
        /*0002*/ 	.short	(.L_168 - .L_167)
.L_167:
        /*0004*/ 	.word	0x00000082


	//----- nvinfo : EIATTR_KPARAM_INFO
	.align		4
.L_168:
        /*0008*/ 	.byte	0x04, 0x17
        /*000a*/ 	.short	(.L_170 - .L_169)
.L_169:
        /*000c*/ 	.word	0x00000000
        /*0010*/ 	.short	0x0000
        /*0012*/ 	.short	0x0000
        /*0014*/ 	.byte	0x00, 0xf0, 0x61, 0x10


	//----- nvinfo : EIATTR_SPARSE_MMA_MASK
	.align		4
.L_170:
        /*0018*/ 	.byte	0x03, 0x50
        /*001a*/ 	.short	0x0000


	//----- nvinfo : EIATTR_MAXREG_COUNT
	.align		4
        /*001c*/ 	.byte	0x03, 0x1b
        /*001e*/ 	.short	0x00ff


	//----- nvinfo : EIATTR_MERCURY_ISA_VERSION
	.align		4
        /*0020*/ 	.byte	0x03, 0x5f
        /*0022*/ 	.short	0x0101


	//----- nvinfo : EIATTR_EXIT_INSTR_OFFSETS
	.align		4
        /*0024*/ 	.byte	0x04, 0x1c
        /*0026*/ 	.short	(.L_172 - .L_171)


	//   ....[0]....
.L_171:
        /*0028*/ 	.word	0x00000010


	//----- nvinfo : EIATTR_MAX_THREADS
	.align		4
.L_172:
        /*002c*/ 	.byte	0x04, 0x05
        /*002e*/ 	.short	(.L_174 - .L_173)
.L_173:
        /*0030*/ 	.word	0x00000100
        /*0034*/ 	.word	0x00000001
        /*0038*/ 	.word	0x00000001


	//----- nvinfo : EIATTR_CBANK_PARAM_SIZE
	.align		4
.L_174:
        /*003c*/ 	.byte	0x03, 0x19
        /*003e*/ 	.short	0x0418


	//----- nvinfo : EIATTR_PARAM_CBANK
	.align		4
        /*0040*/ 	.byte	0x04, 0x0a
        /*0042*/ 	.short	(.L_176 - .L_175)
	.align		4
.L_175:
        /*0044*/ 	.word	index@(.nv.constant0._ZN7cutlass13device_kernelIN5flash19enable_sm80_to_sm89INS1_16FlashAttnFwdSm80INS1_25CollectiveMainloopFwdSm80ILi8ELi1ELb1EN4cute5tupleIJNS5_1CILi128EEENS7_ILi96EEES8_EEELi128ENS_10bfloat16_tEfNS_4arch4Sm80ELb0ELb1ELb0ELb1ELb1ELb0ELb1ELb0EEENS1_21CollectiveEpilogueFwdINS6_IJS8_S8_S9_EEENS6_IJNS7_ILi1EEESH_SH_EEESB_SD_Li256ELb1ELb1ELb0ELb0EEENS1_19SingleTileSchedulerILb1ELb0ELb1ELi128EEEEEEEEEvNT_6ParamsE)
        /*0048*/ 	.short	0x0210
        /*004a*/ 	.short	0x0418


	//----- nvinfo : EIATTR_SW_WAR
	.align		4
.L_176:
        /*004c*/ 	.byte	0x04, 0x36
        /*004e*/ 	.short	(.L_178 - .L_177)
.L_177:
        /*0050*/ 	.word	0x00000008
.L_178:


//--------------------- .nv.info._ZN7cutlass13device_kernelIN5flash19enable_sm80_to_sm89INS1_16FlashAttnFwdSm80INS1_25CollectiveMainloopFwdSm80ILi8ELi1ELb1EN4cute5tupleIJNS5_1CILi128EEENS7_ILi96EEES8_EEELi128ENS_10bfloat16_tEfNS_4arch4Sm80ELb0ELb1ELb0ELb1ELb1ELb1ELb1ELb0EEENS1_21CollectiveEpilogueFwdINS6_IJS8_S8_S9_EEENS6_IJNS7_ILi1EEESH_SH_EEESB_SD_Li256ELb1ELb1ELb0ELb0EEENS1_19SingleTileSchedulerILb1ELb0ELb1ELi128EEEEEEEEEvNT_6ParamsE --------------------------
	.section	.nv.info._ZN7cutlass13device_kernelIN5flash19enable_sm80_to_sm89INS1_16FlashAttnFwdSm80INS1_25CollectiveMainloopFwdSm80ILi8ELi1ELb1EN4cute5tupleIJNS5_1CILi128EEENS7_ILi96EEES8_EEELi128ENS_10bfloat16_tEfNS_4arch4Sm80ELb0ELb1ELb0ELb1ELb1ELb1ELb1ELb0EEENS1_21CollectiveEpilogueFwdINS6_IJS8_S8_S9_EEENS6_IJNS7_ILi1EEESH_SH_EEESB_SD_Li256ELb1ELb1ELb0ELb0EEENS1_19SingleTileSchedulerILb1ELb0ELb1ELi128EEEEEEEEEvNT_6ParamsE,"",@"SHT_CUDA_INFO"
	.sectionflags	@""
	.align	4


	//----- nvinfo : EIATTR_CUDA_API_VERSION
	.align		4
        /*0000*/ 	.byte	0x04, 0x37
        /*0002*/ 	.short	(.L_180 - .L_179)
.L_179:
        /*0004*/ 	.word	0x00000082


	//----- nvinfo : EIATTR_KPARAM_INFO
	.align		4
.L_180:
        /*0008*/ 	.byte	0x04, 0x17
        /*000a*/ 	.short	(.L_182 - .L_181)
.L_181:
        /*000c*/ 	.word	0x00000000
        /*0010*/ 	.short	0x0000
        /*0012*/ 	.short	0x0000
        /*0014*/ 	.byte	0x00, 0xf0, 0x61, 0x10


	//----- nvinfo : EIATTR_SPARSE_MMA_MASK
	.align		4
.L_182:
        /*0018*/ 	.byte	0x03, 0x50
        /*001a*/ 	.short	0x0000


	//----- nvinfo : EIATTR_MAXREG_COUNT
	.align		4
        /*001c*/ 	.byte	0x03, 0x1b
        /*001e*/ 	.short	0x00ff


	//----- nvinfo : EIATTR_MERCURY_ISA_VERSION
	.align		4
        /*0020*/ 	.byte	0x03, 0x5f
        /*0022*/ 	.short	0x0101


	//----- nvinfo : EIATTR_EXIT_INSTR_OFFSETS
	.align		4
        /*0024*/ 	.byte	0x04, 0x1c
        /*0026*/ 	.short	(.L_184 - .L_183)


	//   ....[0]....
.L_183:
        /*0028*/ 	.word	0x00000010


	//----- nvinfo : EIATTR_MAX_THREADS
	.align		4
.L_184:
        /*002c*/ 	.byte	0x04, 0x05
        /*002e*/ 	.short	(.L_186 - .L_185)
.L_185:
        /*0030*/ 	.word	0x00000100
        /*0034*/ 	.word	0x00000001
        /*0038*/ 	.word	0x00000001


	//----- nvinfo : EIATTR_CBANK_PARAM_SIZE
	.align		4
.L_186:
        /*003c*/ 	.byte	0x03, 0x19
        /*003e*/ 	.short	0x0418


	//----- nvinfo : EIATTR_PARAM_CBANK
	.align		4
        /*0040*/ 	.byte	0x04, 0x0a
        /*0042*/ 	.short	(.L_188 - .L_187)
	.align		4
.L_187:
        /*0044*/ 	.word	index@(.nv.constant0._ZN7cutlass13device_kernelIN5flash19enable_sm80_to_sm89INS1_16FlashAttnFwdSm80INS1_25CollectiveMainloopFwdSm80ILi8ELi1ELb1EN4cute5tupleIJNS5_1CILi128EEENS7_ILi96EEES8_EEELi128ENS_10bfloat16_tEfNS_4arch4Sm80ELb0ELb1ELb0ELb1ELb1ELb1ELb1ELb0EEENS1_21CollectiveEpilogueFwdINS6_IJS8_S8_S9_EEENS6_IJNS7_ILi1EEESH_SH_EEESB_SD_Li256ELb1ELb1ELb0ELb0EEENS1_19SingleTileSchedulerILb1ELb0ELb1ELi128EEEEEEEEEvNT_6ParamsE)
        /*0048*/ 	.short	0x0210
        /*004a*/ 	.short	0x0418


	//----- nvinfo : EIATTR_SW_WAR
	.align		4
.L_188:
        /*004c*/ 	.byte	0x04, 0x36
        /*004e*/ 	.short	(.L_190 - .L_189)
.L_189:
        /*0050*/ 	.word	0x00000008
.L_190:


//--------------------- .nv.info._ZN7cutlass13device_kernelIN5flash19enable_sm80_to_sm89INS1_16FlashAttnFwdSm80INS1_25CollectiveMainloopFwdSm80ILi8ELi1ELb1EN4cute5tupleIJNS5_1CILi128EEES8_S8_EEELi128ENS_10bfloat16_tEfNS_4arch4Sm80ELb1ELb0ELb0ELb0ELb1ELb0ELb1ELb0EEENS1_21CollectiveEpilogueFwdIS9_NS6_IJNS7_ILi1EEESF_SF_EEESA_SC_Li256ELb0ELb1ELb0ELb0EEENS1_30DynamicPersistentTileSchedulerILi256ELi256ELb0ELb1ELb0EEEEEEEEEvNT_6ParamsE --------------------------
	.section	.nv.info._ZN7cutlass13device_kernelIN5flash19enable_sm80_to_sm89INS1_16FlashAttnFwdSm80INS1_25CollectiveMainloopFwdSm80ILi8ELi1ELb1EN4cute5tupleIJNS5_1CILi128EEES8_S8_EEELi128ENS_10bfloat16_tEfNS_4arch4Sm80ELb1ELb0ELb0ELb0ELb1ELb0ELb1ELb0EEENS1_21CollectiveEpilogueFwdIS9_NS6_IJNS7_ILi1EEESF_SF_EEESA_SC_Li256ELb0ELb1ELb0ELb0EEENS1_30DynamicPersistentTileSchedulerILi256ELi256ELb0ELb1ELb0EEEEEEEEEvNT_6ParamsE,"",@"SHT_CUDA_INFO"
	.sectionflags	@""
	.align	4


	//----- nvinfo : EIATTR_CUDA_API_VERSION
	.align		4
        /*0000*/ 	.byte	0x04, 0x37
        /*0002*/ 	.short	(.L_192 - .L_191)
.L_191:
        /*0004*/ 	.word	0x00000082


	//----- nvinfo : EIATTR_KPARAM_INFO
	.align		4
.L_192:
        /*0008*/ 	.byte	0x04, 0x17
        /*000a*/ 	.short	(.L_194 - .L_193)
.L_193:
        /*000c*/ 	.word	0x00000000
        /*0010*/ 	.short	0x0000
        /*0012*/ 	.short	0x0000
        /*0014*/ 	.byte	0x00, 0xf0, 0xa1, 0x10


	//----- nvinfo : EIATTR_SPARSE_MMA_MASK
	.align		4
.L_194:
        /*0018*/ 	.byte	0x03, 0x50
        /*001a*/ 	.short	0x0000


	//----- nvinfo : EIATTR_MAXREG_COUNT
	.align		4
        /*001c*/ 	.byte	0x03, 0x1b
        /*001e*/ 	.short	0x00ff


	//----- nvinfo : EIATTR_MERCURY_ISA_VERSION
	.align		4
        /*0020*/ 	.byte	0x03, 0x5f
        /*0022*/ 	.short	0x0101


	//----- nvinfo : EIATTR_EXIT_INSTR_OFFSETS
	.align		4
        /*0024*/ 	.byte	0x04, 0x1c
        /*0026*/ 	.short	(.L_196 - .L_195)


	//   ....[0]....
.L_195:
        /*0028*/ 	.word	0x00000010


	//----- nvinfo : EIATTR_MAX_THREADS
	.align		4
.L_196:
        /*002c*/ 	.byte	0x04, 0x05
        /*002e*/ 	.short	(.L_198 - .L_197)
.L_197:
        /*0030*/ 	.word	0x00000100
        /*0034*/ 	.word	0x00000001
        /*0038*/ 	.word	0x00000001


	//----- nvinfo : EIATTR_CBANK_PARAM_SIZE
	.align		4
.L_198:
        /*003c*/ 	.byte	0x03, 0x19
        /*003e*/ 	.short	0x0428


	//----- nvinfo : EIATTR_PARAM_CBANK
	.align		4
        /*0040*/ 	.byte	0x04, 0x0a
        /*0042*/ 	.short	(.L_200 - .L_199)
	.align		4
.L_199:
        /*0044*/ 	.word	index@(.nv.constant0._ZN7cutlass13device_kernelIN5flash19enable_sm80_to_sm89INS1_16FlashAttnFwdSm80INS1_25CollectiveMainloopFwdSm80ILi8ELi1ELb1EN4cute5tupleIJNS5_1CILi128EEES8_S8_EEELi128ENS_10bfloat16_tEfNS_4arch4Sm80ELb1ELb0ELb0ELb0ELb1ELb0ELb1ELb0EEENS1_21CollectiveEpilogueFwdIS9_NS6_IJNS7_ILi1EEESF_SF_EEESA_SC_Li256ELb0ELb1ELb0ELb0EEENS1_30DynamicPersistentTileSchedulerILi256ELi256ELb0ELb1ELb0EEEEEEEEEvNT_6ParamsE)
        /*0048*/ 	.short	0x0210
        /*004a*/ 	.short	0x0428


	//----- nvinfo : EIATTR_SW_WAR
	.align		4
.L_200:
        /*004c*/ 	.byte	0x04, 0x36
        /*004e*/ 	.short	(.L_202 - .L_201)
.L_201:
        /*0050*/ 	.word	0x00000008
.L_202:


//--------------------- .nv.info._ZN7cutlass13device_kernelIN5flash19enable_sm80_to_sm89INS1_16FlashAttnFwdSm80INS1_25CollectiveMainloopFwdSm80ILi8ELi1ELb1EN4cute5tupleIJNS5_1CILi128EEES8_S8_EEELi128ENS_10bfloat16_tEfNS_4arch4Sm80ELb1ELb0ELb0ELb1ELb1ELb0ELb1ELb0EEENS1_21CollectiveEpilogueFwdIS9_NS6_IJNS7_ILi1EEESF_SF_EEESA_SC_Li256ELb1ELb1ELb0ELb0EEENS1_19SingleTileSchedulerILb1ELb0ELb1ELi128EEEEEEEEEvNT_6ParamsE --------------------------
	.section	.nv.info._ZN7cutlass13device_kernelIN5flash19enable_sm80_to_sm89INS1_16FlashAttnFwdSm80INS1_25CollectiveMainloopFwdSm80ILi8ELi1ELb1EN4cute5tupleIJNS5_1CILi128EEES8_S8_EEELi128ENS_10bfloat16_tEfNS_4arch4Sm80ELb1ELb0ELb0ELb1ELb1ELb0ELb1ELb0EEENS1_21CollectiveEpilogueFwdIS9_NS6_IJNS7_ILi1EEESF_SF_EEESA_SC_Li256ELb1ELb1ELb0ELb0EEENS1_19SingleTileSchedulerILb1ELb0ELb1ELi128EEEEEEEEEvNT_6ParamsE,"",@"SHT_CUDA_INFO"
	.sectionflags	@""
	.align	4


	//----- nvinfo : EIATTR_CUDA_API_VERSION
	.align		4
        /*0000*/ 	.byte	0x04, 0x37
        /*0002*/ 	.short	(.L_204 - .L_203)
.L_203:
        /*0004*/ 	.word	0x00000082


	//----- nvinfo : EIATTR_KPARAM_INFO
	.align		4
.L_204:
        /*0008*/ 	.byte	0x04, 0x17
        /*000a*/ 	.short	(.L_206 - .L_205)
.L_205:
        /*000c*/ 	.word	0x00000000
        /*0010*/ 	.short	0x0000
        /*0012*/ 	.short	0x0000
        /*0014*/ 	.byte	0x00, 0xf0, 0x61, 0x10


	//----- nvinfo : EIATTR_SPARSE_MMA_MASK
	.align		4
.L_206:
        /*0018*/ 	.byte	0x03, 0x50
        /*001a*/ 	.short	0x0000


	//----- nvinfo : EIATTR_MAXREG_COUNT
	.align		4
        /*001c*/ 	.byte	0x03, 0x1b
        /*001e*/ 	.short	0x00ff


	//----- nvinfo : EIATTR_MERCURY_ISA_VERSION
	.align		4
        /*0020*/ 	.byte	0x03, 0x5f
        /*0022*/ 	.short	0x0101


	//----- nvinfo : EIATTR_EXIT_INSTR_OFFSETS
	.align		4
        /*0024*/ 	.byte	0x04, 0x1c
        /*0026*/ 	.short	(.L_208 - .L_207)


	//   ....[0]....
.L_207:
        /*0028*/ 	.word	0x00000010


	//----- nvinfo : EIATTR_MAX_THREADS
	.align		4
.L_208:
        /*002c*/ 	.byte	0x04, 0x05
        /*002e*/ 	.short	(.L_210 - .L_209)
.L_209:
        /*0030*/ 	.word	0x00000100
        /*0034*/ 	.word	0x00000001
        /*0038*/ 	.word	0x00000001


	//----- nvinfo : EIATTR_CBANK_PARAM_SIZE
	.align		4
.L_210:
        /*003c*/ 	.byte	0x03, 0x19
        /*003e*/ 	.short	0x0418


	//----- nvinfo : EIATTR_PARAM_CBANK
	.align		4
        /*0040*/ 	.byte	0x04, 0x0a
        /*0042*/ 	.short	(.L_212 - .L_211)
	.align		4
.L_211:
        /*0044*/ 	.word	index@(.nv.constant0._ZN7cutlass13device_kernelIN5flash19enable_sm80_to_sm89INS1_16FlashAttnFwdSm80INS1_25CollectiveMainloopFwdSm80ILi8ELi1ELb1EN4cute5tupleIJNS5_1CILi128EEES8_S8_EEELi128ENS_10bfloat16_tEfNS_4arch4Sm80ELb1ELb0ELb0ELb1ELb1ELb0ELb1ELb0EEENS1_21CollectiveEpilogueFwdIS9_NS6_IJNS7_ILi1EEESF_SF_EEESA_SC_Li256ELb1ELb1ELb0ELb0EEENS1_19SingleTileSchedulerILb1ELb0ELb1ELi128EEEEEEEEEvNT_6ParamsE)
        /*0048*/ 	.short	0x0210
        /*004a*/ 	.short	0x0418


	//----- nvinfo : EIATTR_SW_WAR
	.align		4
.L_212:
        /*004c*/ 	.byte	0x04, 0x36
        /*004e*/ 	.short	(.L_214 - .L_213)
.L_213:
        /*0050*/ 	.word	0x00000008
.L_214:


//--------------------- .nv.info._ZN7cutlass13device_kernelIN5flash19enable_sm80_to_sm89INS1_16FlashAttnFwdSm80INS1_25CollectiveMainloopFwdSm80ILi8ELi1ELb1EN4cute5tupleIJNS5_1CILi128EEES8_S8_EEELi128ENS_10bfloat16_tEfNS_4arch4Sm80ELb1ELb0ELb0ELb1ELb1ELb1ELb1ELb0EEENS1_21CollectiveEpilogueFwdIS9_NS6_IJNS7_ILi1EEESF_SF_EEESA_SC_Li256ELb1ELb1ELb0ELb0EEENS1_19SingleTileSchedulerILb1ELb0ELb1ELi128EEEEEEEEEvNT_6ParamsE --------------------------
	.section	.nv.info._ZN7cutlass13device_kernelIN5flash19enable_sm80_to_sm89INS1_16FlashAttnFwdSm80INS1_25CollectiveMainloopFwdSm80ILi8ELi1ELb1EN4cute5tupleIJNS5_1CILi128EEES8_S8_EEELi128ENS_10bfloat16_tEfNS_4arch4Sm80ELb1ELb0ELb0ELb1ELb1ELb1ELb1ELb0EEENS1_21CollectiveEpilogueFwdIS9_NS6_IJNS7_ILi1EEESF_SF_EEESA_SC_Li256ELb1ELb1ELb0ELb0EEENS1_19SingleTileSchedulerILb1ELb0ELb1ELi128EEEEEEEEEvNT_6ParamsE,"",@"SHT_CUDA_INFO"
	.sectionflags	@""
	.align	4


	//----- nvinfo : EIATTR_CUDA_API_VERSION
	.align		4
        /*0000*/ 	.byte	0x04, 0x37
        /*0002*/ 	.short	(.L_216 - .L_215)
.L_215:
        /*0004*/ 	.word	0x00000082


	//----- nvinfo : EIATTR_KPARAM_INFO
	.align		4
.L_216:
        /*0008*/ 	.byte	0x04, 0x17
        /*000a*/ 	.short	(.L_218 - .L_217)
.L_217:
        /*000c*/ 	.word	0x00000000
        /*0010*/ 	.short	0x0000
        /*0012*/ 	.short	0x0000
        /*0014*/ 	.byte	0x00, 0xf0, 0x61, 0x10


	//----- nvinfo : EIATTR_SPARSE_MMA_MASK
	.align		4
.L_218:
        /*0018*/ 	.byte	0x03, 0x50
        /*001a*/ 	.short	0x0000


	//----- nvinfo : EIATTR_MAXREG_COUNT
	.align		4
        /*001c*/ 	.byte	0x03, 0x1b
        /*001e*/ 	.short	0x00ff


	//----- nvinfo : EIATTR_MERCURY_ISA_VERSION
	.align		4
        /*0020*/ 	.byte	0x03, 0x5f
        /*0022*/ 	.short	0x0101


	//----- nvinfo : EIATTR_EXIT_INSTR_OFFSETS
	.align		4
        /*0024*/ 	.byte	0x04, 0x1c
        /*0026*/ 	.short	(.L_220 - .L_219)


	//   ....[0]....
.L_219:
        /*0028*/ 	.word	0x00000010


	//----- nvinfo : EIATTR_MAX_THREADS
	.align		4
.L_220:
        /*002c*/ 	.byte	0x04, 0x05
        /*002e*/ 	.short	(.L_222 - .L_221)
.L_221:
        /*0030*/ 	.word	0x00000100
        /*0034*/ 	.word	0x00000001
        /*0038*/ 	.word	0x00000001


	//----- nvinfo : EIATTR_CBANK_PARAM_SIZE
	.align		4
.L_222:
        /*003c*/ 	.byte	0x03, 0x19
        /*003e*/ 	.short	0x0418


	//----- nvinfo : EIATTR_PARAM_CBANK
	.align		4
        /*0040*/ 	.byte	0x04, 0x0a
        /*0042*/ 	.short	(.L_224 - .L_223)
	.align		4
.L_223:
        /*0044*/ 	.word	index@(.nv.constant0._ZN7cutlass13device_kernelIN5flash19enable_sm80_to_sm89INS1_16FlashAttnFwdSm80INS1_25CollectiveMainloopFwdSm80ILi8ELi1ELb1EN4cute5tupleIJNS5_1CILi128EEES8_S8_EEELi128ENS_10bfloat16_tEfNS_4arch4Sm80ELb1ELb0ELb0ELb1ELb1ELb1ELb1ELb0EEENS1_21CollectiveEpilogueFwdIS9_NS6_IJNS7_ILi1EEESF_SF_EEESA_SC_Li256ELb1ELb1ELb0ELb0EEENS1_19SingleTileSchedulerILb1ELb0ELb1ELi128EEEEEEEEEvNT_6ParamsE)
        /*0048*/ 	.short	0x0210
        /*004a*/ 	.short	0x0418


	//----- nvinfo : EIATTR_SW_WAR
	.align		4
.L_224:
        /*004c*/ 	.byte	0x04, 0x36
        /*004e*/ 	.short	(.L_226 - .L_225)
.L_225:
        /*0050*/ 	.word	0x00000008
.L_226:


//--------------------- .nv.info._ZN7cutlass13device_kernelIN5flash19enable_sm80_to_sm89INS1_16FlashAttnFwdSm80INS1_25CollectiveMainloopFwdSm80ILi4ELi1ELb0EN4cute5tupleIJNS5_1CILi128EEENS7_ILi64EEES8_EEELi128ENS_10bfloat16_tEfNS_4arch4Sm80ELb0ELb0ELb0ELb0ELb1ELb0ELb1ELb0EEENS1_21CollectiveEpilogueFwdINS6_IJS8_S8_S9_EEENS6_IJNS7_ILi1EEESH_SH_EEESB_SD_Li128ELb0ELb1ELb0ELb0EEENS1_19SingleTileSchedulerILb0ELb0ELb1ELi128EEEEEEEEEvNT_6ParamsE --------------------------
	.section	.nv.info._ZN7cutlass13device_kernelIN5flash19enable_sm80_to_sm89INS1_16FlashAttnFwdSm80INS1_25CollectiveMainloopFwdSm80ILi4ELi1ELb0EN4cute5tupleIJNS5_1CILi128EEENS7_ILi64EEES8_EEELi128ENS_10bfloat16_tEfNS_4arch4Sm80ELb0ELb0ELb0ELb0ELb1ELb0ELb1ELb0EEENS1_21CollectiveEpilogueFwdINS6_IJS8_S8_S9_EEENS6_IJNS7_ILi1EEESH_SH_EEESB_SD_Li128ELb0ELb1ELb0ELb0EEENS1_19SingleTileSchedulerILb0ELb0ELb1ELi128EEEEEEEEEvNT_6ParamsE,"",@"SHT_CUDA_INFO"
	.sectionflags	@""
	.align	4


	//----- nvinfo : EIATTR_CUDA_API_VERSION
	.align		4
        /*0000*/ 	.byte	0x04, 0x37
        /*0002*/ 	.short	(.L_228 - .L_227)
.L_227:
        /*0004*/ 	.word	0x00000082


	//----- nvinfo : EIATTR_KPARAM_INFO
	.align		4
.L_228:
        /*0008*/ 	.byte	0x04, 0x17
        /*000a*/ 	.short	(.L_230 - .L_229)
.L_229:
        /*000c*/ 	.word	0x00000000
        /*0010*/ 	.short	0x0000
        /*0012*/ 	.short	0x0000
        /*0014*/ 	.byte	0x00, 0xf0, 0x61, 0x10


	//----- nvinfo : EIATTR_SPARSE_MMA_MASK
	.align		4
.L_230:
        /*0018*/ 	.byte	0x03, 0x50
        /*001a*/ 	.short	0x0000


	//----- nvinfo : EIATTR_MAXREG_COUNT
	.align		4
        /*001c*/ 	.byte	0x03, 0x1b
        /*001e*/ 	.short	0x00ff


	//----- nvinfo : EIATTR_MERCURY_ISA_VERSION
	.align		4
        /*0020*/ 	.byte	0x03, 0x5f
        /*0022*/ 	.short	0x0101


	//----- nvinfo : EIATTR_EXIT_INSTR_OFFSETS
	.align		4
        /*0024*/ 	.byte	0x04, 0x1c
        /*0026*/ 	.short	(.L_232 - .L_231)


	//   ....[0]....
.L_231:
        /*0028*/ 	.word	0x00000010


	//----- nvinfo : EIATTR_MAX_THREADS
	.align		4
.L_232:
        /*002c*/ 	.byte	0x04, 0x05
        /*002e*/ 	.short	(.L_234 - .L_233)
.L_233:
        /*0030*/ 	.word	0x00000080
        /*0034*/ 	.word	0x00000001
        /*0038*/ 	.word	0x00000001


	//----- nvinfo : EIATTR_CBANK_PARAM_SIZE
	.align		4
.L_234:
        /*003c*/ 	.byte	0x03, 0x19
        /*003e*/ 	.short	0x0418


	//----- nvinfo : EIATTR_PARAM_CBANK
	.align		4
        /*0040*/ 	.byte	0x04, 0x0a
        /*0042*/ 	.short	(.L_236 - .L_235)
	.align		4
.L_235:
        /*0044*/ 	.word	index@(.nv.constant0._ZN7cutlass13device_kernelIN5flash19enable_sm80_to_sm89INS1_16FlashAttnFwdSm80INS1_25CollectiveMainloopFwdSm80ILi4ELi1ELb0EN4cute5tupleIJNS5_1CILi128EEENS7_ILi64EEES8_EEELi128ENS_10bfloat16_tEfNS_4arch4Sm80ELb0ELb0ELb0ELb0ELb1ELb0ELb1ELb0EEENS1_21CollectiveEpilogueFwdINS6_IJS8_S8_S9_EEENS6_IJNS7_ILi1EEESH_SH_EEESB_SD_Li128ELb0ELb1ELb0ELb0EEENS1_19SingleTileSchedulerILb0ELb0ELb1ELi128EEEEEEEEEvNT_6ParamsE)
        /*0048*/ 	.short	0x0210
        /*004a*/ 	.short	0x0418


	//----- nvinfo : EIATTR_SW_WAR
	.align		4
.L_236:
        /*004c*/ 	.byte	0x04, 0x36
        /*004e*/ 	.short	(.L_238 - .L_237)
.L_237:
        /*0050*/ 	.word	0x00000008
.L_238:


//--------------------- .nv.info._ZN7cutlass13device_kernelIN5flash19enable_sm80_to_sm89INS1_16FlashAttnFwdSm80INS1_25CollectiveMainloopFwdSm80ILi4ELi1ELb0EN4cute5tupleIJNS5_1CILi128EEENS7_ILi64EEES8_EEELi128ENS_10bfloat16_tEfNS_4arch4Sm80ELb0ELb0ELb0ELb1ELb1ELb0ELb1ELb0EEENS1_21CollectiveEpilogueFwdINS6_IJS8_S8_S9_EEENS6_IJNS7_ILi1EEESH_SH_EEESB_SD_Li128ELb1ELb1ELb0ELb0EEENS1_19SingleTileSchedulerILb1ELb0ELb1ELi128EEEEEEEEEvNT_6ParamsE --------------------------
	.section	.nv.info._ZN7cutlass13device_kernelIN5flash19enable_sm80_to_sm89INS1_16FlashAttnFwdSm80INS1_25CollectiveMainloopFwdSm80ILi4ELi1ELb0EN4cute5tupleIJNS5_1CILi128EEENS7_ILi64EEES8_EEELi128ENS_10bfloat16_tEfNS_4arch4Sm80ELb0ELb0ELb0ELb1ELb1ELb0ELb1ELb0EEENS1_21CollectiveEpilogueFwdINS6_IJS8_S8_S9_EEENS6_IJNS7_ILi1EEESH_SH_EEESB_SD_Li128ELb1ELb1ELb0ELb0EEENS1_19SingleTileSchedulerILb1ELb0ELb1ELi128EEEEEEEEEvNT_6ParamsE,"",@"SHT_CUDA_INFO"
	.sectionflags	@""
	.align	4


	//----- nvinfo : EIATTR_CUDA_API_VERSION
	.align		4
        /*0000*/ 	.byte	0x04, 0x37
        /*0002*/ 	.short	(.L_240 - .L_239)
.L_239:
        /*0004*/ 	.word	0x00000082


	//----- nvinfo : EIATTR_KPARAM_INFO
	.align		4
.L_240:
        /*0008*/ 	.byte	0x04, 0x17
        /*000a*/ 	.short	(.L_242 - .L_241)
.L_241:
        /*000c*/ 	.word	0x00000000
        /*0010*/ 	.short	0x0000
        /*0012*/ 	.short	0x0000
        /*0014*/ 	.byte	0x00, 0xf0, 0x61, 0x10


	//----- nvinfo : EIATTR_SPARSE_MMA_MASK
	.align		4
.L_242:
        /*0018*/ 	.byte	0x03, 0x50
        /*001a*/ 	.short	0x0000


	//----- nvinfo : EIATTR_MAXREG_COUNT
	.align		4
        /*001c*/ 	.byte	0x03, 0x1b
        /*001e*/ 	.short	0x00ff


	//----- nvinfo : EIATTR_MERCURY_ISA_VERSION
	.align		4
        /*0020*/ 	.byte	0x03, 0x5f
        /*0022*/ 	.short	0x0101


	//----- nvinfo : EIATTR_EXIT_INSTR_OFFSETS
	.align		4
        /*0024*/ 	.byte	0x04, 0x1c
        /*0026*/ 	.short	(.L_244 - .L_243)


	//   ....[0]....
.L_243:
        /*0028*/ 	.word	0x00000010


	//----- nvinfo : EIATTR_MAX_THREADS
	.align		4
.L_244:
        /*002c*/ 	.byte	0x04, 0x05
        /*002e*/ 	.short	(.L_246 - .L_245)
.L_245:
        /*0030*/ 	.word	0x00000080
        /*0034*/ 	.word	0x00000001
        /*0038*/ 	.word	0x00000001


	//----- nvinfo : EIATTR_CBANK_PARAM_SIZE
	.align		4
.L_246:
        /*003c*/ 	.byte	0x03, 0x19
        /*003e*/ 	.short	0x0418


	//----- nvinfo : EIATTR_PARAM_CBANK
	.align		4
        /*0040*/ 	.byte	0x04, 0x0a
        /*0042*/ 	.short	(.L_248 - .L_247)
	.align		4
.L_247:
        /*0044*/ 	.word	index@(.nv.constant0._ZN7cutlass13device_kernelIN5flash19enable_sm80_to_sm89INS1_16FlashAttnFwdSm80INS1_25CollectiveMainloopFwdSm80ILi4ELi1ELb0EN4cute5tupleIJNS5_1CILi128EEENS7_ILi64EEES8_EEELi128ENS_10bfloat16_tEfNS_4arch4Sm80ELb0ELb0ELb0ELb1ELb1ELb0ELb1ELb0EEENS1_21CollectiveEpilogueFwdINS6_IJS8_S8_S9_EEENS6_IJNS7_ILi1EEESH_SH_EEESB_SD_Li128ELb1ELb1ELb0ELb0EEENS1_19SingleTileSchedulerILb1ELb0ELb1ELi128EEEEEEEEEvNT_6ParamsE)
        /*0048*/ 	.short	0x0210
        /*004a*/ 	.short	0x0418


	//----- nvinfo : EIATTR_SW_WAR
	.align		4
.L_248:
        /*004c*/ 	.byte	0x04, 0x36
        /*004e*/ 	.short	(.L_250 - .L_249)
.L_249:
        /*0050*/ 	.word	0x00000008
.L_250:


//--------------------- .nv.info._ZN7cutlass13device_kernelIN5flash19enable_sm80_to_sm89INS1_16FlashAttnFwdSm80INS1_25CollectiveMainloopFwdSm80ILi4ELi1ELb0EN4cute5tupleIJNS5_1CILi128EEENS7_ILi64EEES8_EEELi128ENS_10bfloat16_tEfNS_4arch4Sm80ELb0ELb0ELb0ELb1ELb1ELb1ELb1ELb0EEENS1_21CollectiveEpilogueFwdINS6_IJS8_S8_S9_EEENS6_IJNS7_ILi1EEESH_SH_EEESB_SD_Li128ELb1ELb1ELb0ELb0EEENS1_19SingleTileSchedulerILb1ELb0ELb1ELi128EEEEEEEEEvNT_6ParamsE --------------------------
	.section	.nv.info._ZN7cutlass13device_kernelIN5flash19enable_sm80_to_sm89INS1_16FlashAttnFwdSm80INS1_25CollectiveMainloopFwdSm80ILi4ELi1ELb0EN4cute5tupleIJNS5_1CILi128EEENS7_ILi64EEES8_EEELi128ENS_10bfloat16_tEfNS_4arch4Sm80ELb0ELb0ELb0ELb1ELb1ELb1ELb1ELb0EEENS1_21CollectiveEpilogueFwdINS6_IJS8_S8_S9_EEENS6_IJNS7_ILi1EEESH_SH_EEESB_SD_Li128ELb1ELb1ELb0ELb0EEENS1_19SingleTileSchedulerILb1ELb0ELb1ELi128EEEEEEEEEvNT_6ParamsE,"",@"SHT_CUDA_INFO"
	.sectionflags	@""
	.align	4


	//----- nvinfo : EIATTR_CUDA_API_VERSION
	.align		4
        /*0000*/ 	.byte	0x04, 0x37
        /*0002*/ 	.short	(.L_252 - .L_251)
.L_251:
        /*0004*/ 	.word	0x00000082


	//----- nvinfo : EIATTR_KPARAM_INFO
	.align		4
.L_252:
        /*0008*/ 	.byte	0x04, 0x17
        /*000a*/ 	.short	(.L_254 - .L_253)
.L_253:
        /*000c*/ 	.word	0x00000000
        /*0010*/ 	.short	0x0000
        /*0012*/ 	.short	0x0000
        /*0014*/ 	.byte	0x00, 0xf0, 0x61, 0x10


	//----- nvinfo : EIATTR_SPARSE_MMA_MASK
	.align		4
.L_254:
        /*0018*/ 	.byte	0x03, 0x50
        /*001a*/ 	.short	0x0000


	//----- nvinfo : EIATTR_MAXREG_COUNT
	.align		4
        /*001c*/ 	.byte	0x03, 0x1b
        /*001e*/ 	.short	0x00ff


	//----- nvinfo : EIATTR_MERCURY_ISA_VERSION
	.align		4
        /*0020*/ 	.byte	0x03, 0x5f
        /*0022*/ 	.short	0x0101


	//----- nvinfo : EIATTR_EXIT_INSTR_OFFSETS
	.align		4
        /*0024*/ 	.byte	0x04, 0x1c
        /*0026*/ 	.short	(.L_256 - .L_255)


	//   ....[0]....
.L_255:
        /*0028*/ 	.word	0x00000010


	//----- nvinfo : EIATTR_MAX_THREADS
	.align		4
.L_256:
        /*002c*/ 	.byte	0x04, 0x05
        /*002e*/ 	.short	(.L_258 - .L_257)
.L_257:
        /*0030*/ 	.word	0x00000080
        /*0034*/ 	.word	0x00000001
        /*0038*/ 	.word	0x00000001


	//----- nvinfo : EIATTR_CBANK_PARAM_SIZE
	.align		4
.L_258:
        /*003c*/ 	.byte	0x03, 0x19
        /*003e*/ 	.short	0x0418


	//----- nvinfo : EIATTR_PARAM_CBANK
	.align		4
        /*0040*/ 	.byte	0x04, 0x0a
        /*0042*/ 	.short	(.L_260 - .L_259)
	.align		4
.L_259:
        /*0044*/ 	.word	index@(.nv.constant0._ZN7cutlass13device_kernelIN5flash19enable_sm80_to_sm89INS1_16FlashAttnFwdSm80INS1_25CollectiveMainloopFwdSm80ILi4ELi1ELb0EN4cute5tupleIJNS5_1CILi128EEENS7_ILi64EEES8_EEELi128ENS_10bfloat16_tEfNS_4arch4Sm80ELb0ELb0ELb0ELb1ELb1ELb1ELb1ELb0EEENS1_21CollectiveEpilogueFwdINS6_IJS8_S8_S9_EEENS6_IJNS7_ILi1EEESH_SH_EEESB_SD_Li128ELb1ELb1ELb0ELb0EEENS1_19SingleTileSchedulerILb1ELb0ELb1ELi128EEEEEEEEEvNT_6ParamsE)
        /*0048*/ 	.short	0x0210
        /*004a*/ 	.short	0x0418


	//----- nvinfo : EIATTR_SW_WAR
	.align		4
.L_260:
        /*004c*/ 	.byte	0x04, 0x36
        /*004e*/ 	.short	(.L_262 - .L_261)
.L_261:
        /*0050*/ 	.word	0x00000008
.L_262:


//--------------------- .nv.info._ZN7cutlass13device_kernelIN5flash19enable_sm80_to_sm89INS1_16FlashAttnFwdSm80INS1_25CollectiveMainloopFwdSm80ILi4ELi1ELb0EN4cute5tupleIJNS5_1CILi128EEENS7_ILi48EEES8_EEELi128ENS_10bfloat16_tEfNS_4arch4Sm80ELb0ELb1ELb0ELb0ELb1ELb0ELb1ELb0EEENS1_21CollectiveEpilogueFwdINS6_IJS8_S8_S9_EEENS6_IJNS7_ILi1EEESH_SH_EEESB_SD_Li128ELb0ELb1ELb0ELb0EEENS1_19SingleTileSchedulerILb0ELb0ELb1ELi128EEEEEEEEEvNT_6ParamsE --------------------------
	.section	.nv.info._ZN7cutlass13device_kernelIN5flash19enable_sm80_to_sm89INS1_16FlashAttnFwdSm80INS1_25CollectiveMainloopFwdSm80ILi4ELi1ELb0EN4cute5tupleIJNS5_1CILi128EEENS7_ILi48EEES8_EEELi128ENS_10bfloat16_tEfNS_4arch4Sm80ELb0ELb1ELb0ELb0ELb1ELb0ELb1ELb0EEENS1_21CollectiveEpilogueFwdINS6_IJS8_S8_S9_EEENS6_IJNS7_ILi1EEESH_SH_EEESB_SD_Li128ELb0ELb1ELb0ELb0EEENS1_19SingleTileSchedulerILb0ELb0ELb1ELi128EEEEEEEEEvNT_6ParamsE,"",@"SHT_CUDA_INFO"
	.sectionflags	@""
	.align	4


	//----- nvinfo : EIATTR_CUDA_API_VERSION
	.align		4
        /*0000*/ 	.byte	0x04, 0x37
        /*0002*/ 	.short	(.L_264 - .L_263)
.L_263:
        /*0004*/ 	.word	0x00000082


	//----- nvinfo : EIATTR_KPARAM_INFO
	.align		4
.L_264:
        /*0008*/ 	.byte	0x04, 0x17
        /*000a*/ 	.short	(.L_266 - .L_265)
.L_265:
        /*000c*/ 	.word	0x00000000
        /*0010*/ 	.short	0x0000
        /*0012*/ 	.short	0x0000
        /*0014*/ 	.byte	0x00, 0xf0, 0x61, 0x10


	//----- nvinfo : EIATTR_SPARSE_MMA_MASK
	.align		4
.L_266:
        /*0018*/ 	.byte	0x03, 0x50
        /*001a*/ 	.short	0x0000


	//----- nvinfo : EIATTR_MAXREG_COUNT
	.align		4
        /*001c*/ 	.byte	0x03, 0x1b
        /*001e*/ 	.short	0x00ff


	//----- nvinfo : EIATTR_MERCURY_ISA_VERSION
	.align		4
        /*0020*/ 	.byte	0x03, 0x5f
        /*0022*/ 	.short	0x0101


	//----- nvinfo : EIATTR_EXIT_INSTR_OFFSETS
	.align		4
        /*0024*/ 	.byte	0x04, 0x1c
        /*0026*/ 	.short	(.L_268 - .L_267)


	//   ....[0]....
.L_267:
        /*0028*/ 	.word	0x00000010


	//----- nvinfo : EIATTR_MAX_THREADS
	.align		4
.L_268:
        /*002c*/ 	.byte	0x04, 0x05
        /*002e*/ 	.short	(.L_270 - .L_269)
.L_269:
        /*0030*/ 	.word	0x00000080
        /*0034*/ 	.word	0x00000001
        /*0038*/ 	.word	0x00000001


	//----- nvinfo : EIATTR_CBANK_PARAM_SIZE
	.align		4
.L_270:
        /*003c*/ 	.byte	0x03, 0x19
        /*003e*/ 	.short	0x0418


	//----- nvinfo : EIATTR_PARAM_CBANK
	.align		4
        /*0040*/ 	.byte	0x04, 0x0a
        /*0042*/ 	.short	(.L_272 - .L_271)
	.align		4
.L_271:
        /*0044*/ 	.word	index@(.nv.constant0._ZN7cutlass13device_kernelIN5flash19enable_sm80_to_sm89INS1_16FlashAttnFwdSm80INS1_25CollectiveMainloopFwdSm80ILi4ELi1ELb0EN4cute5tupleIJNS5_1CILi128EEENS7_ILi48EEES8_EEELi128ENS_10bfloat16_tEfNS_4arch4Sm80ELb0ELb1ELb0ELb0ELb1ELb0ELb1ELb0EEENS1_21CollectiveEpilogueFwdINS6_IJS8_S8_S9_EEENS6_IJNS7_ILi1EEESH_SH_EEESB_SD_Li128ELb0ELb1ELb0ELb0EEENS1_19SingleTileSchedulerILb0ELb0ELb1ELi128EEEEEEEEEvNT_6ParamsE)
        /*0048*/ 	.short	0x0210
        /*004a*/ 	.short	0x0418


	//----- nvinfo : EIATTR_SW_WAR
	.align		4
.L_272:
        /*004c*/ 	.byte	0x04, 0x36
        /*004e*/ 	.short	(.L_274 - .L_273)
.L_273:
        /*0050*/ 	.word	0x00000008
.L_274:


//--------------------- .nv.info._ZN7cutlass13device_kernelIN5flash19enable_sm80_to_sm89INS1_16FlashAttnFwdSm80INS1_25CollectiveMainloopFwdSm80ILi4ELi1ELb0EN4cute5tupleIJNS5_1CILi128EEENS7_ILi48EEES8_EEELi128ENS_10bfloat16_tEfNS_4arch4Sm80ELb0ELb1ELb0ELb1ELb1ELb0ELb1ELb0EEENS1_21CollectiveEpilogueFwdINS6_IJS8_S8_S9_EEENS6_IJNS7_ILi1EEESH_SH_EEESB_SD_Li128ELb1ELb1ELb0ELb0EEENS1_19SingleTileSchedulerILb1ELb0ELb1ELi128EEEEEEEEEvNT_6ParamsE --------------------------
	.section	.nv.info._ZN7cutlass13device_kernelIN5flash19enable_sm80_to_sm89INS1_16FlashAttnFwdSm80INS1_25CollectiveMainloopFwdSm80ILi4ELi1ELb0EN4cute5tupleIJNS5_1CILi128EEENS7_ILi48EEES8_EEELi128ENS_10bfloat16_tEfNS_4arch4Sm80ELb0ELb1ELb0ELb1ELb1ELb0ELb1ELb0EEENS1_21CollectiveEpilogueFwdINS6_IJS8_S8_S9_EEENS6_IJNS7_ILi1EEESH_SH_EEESB_SD_Li128ELb1ELb1ELb0ELb0EEENS1_19SingleTileSchedulerILb1ELb0ELb1ELi128EEEEEEEEEvNT_6ParamsE,"",@"SHT_CUDA_INFO"
	.sectionflags	@""
	.align	4


	//----- nvinfo : EIATTR_CUDA_API_VERSION
	.align		4
        /*0000*/ 	.byte	0x04, 0x37
        /*0002*/ 	.short	(.L_276 - .L_275)
.L_275:
        /*0004*/ 	.word	0x00000082


	//----- nvinfo : EIATTR_KPARAM_INFO
	.align		4
.L_276:
        /*0008*/ 	.byte	0x04, 0x17
        /*000a*/ 	.short	(.L_278 - .L_277)
.L_277:
        /*000c*/ 	.word	0x00000000
        /*0010*/ 	.short	0x0000
        /*0012*/ 	.short	0x0000
        /*0014*/ 	.byte	0x00, 0xf0, 0x61, 0x10


	//----- nvinfo : EIATTR_SPARSE_MMA_MASK
	.align		4
.L_278:
        /*0018*/ 	.byte	0x03, 0x50
        /*001a*/ 	.short	0x0000


	//----- nvinfo : EIATTR_MAXREG_COUNT
	.align		4
        /*001c*/ 	.byte	0x03, 0x1b
        /*001e*/ 	.short	0x00ff


	//----- nvinfo : EIATTR_MERCURY_ISA_VERSION
	.align		4
        /*0020*/ 	.byte	0x03, 0x5f
        /*0022*/ 	.short	0x0101


	//----- nvinfo : EIATTR_EXIT_INSTR_OFFSETS
	.align		4
        /*0024*/ 	.byte	0x04, 0x1c
        /*0026*/ 	.short	(.L_280 - .L_279)


	//   ....[0]....
.L_279:
        /*0028*/ 	.word	0x00000010


	//----- nvinfo : EIATTR_MAX_THREADS
	.align		4
.L_280:
        /*002c*/ 	.byte	0x04, 0x05
        /*002e*/ 	.short	(.L_282 - .L_281)
.L_281:
        /*0030*/ 	.word	0x00000080
        /*0034*/ 	.word	0x00000001
        /*0038*/ 	.word	0x00000001


	//----- nvinfo : EIATTR_CBANK_PARAM_SIZE
	.align		4
.L_282:
        /*003c*/ 	.byte	0x03, 0x19
        /*003e*/ 	.short	0x0418


	//----- nvinfo : EIATTR_PARAM_CBANK
	.align		4
        /*0040*/ 	.byte	0x04, 0x0a
        /*0042*/ 	.short	(.L_284 - .L_283)
	.align		4
.L_283:
        /*0044*/ 	.word	index@(.nv.constant0._ZN7cutlass13device_kernelIN5flash19enable_sm80_to_sm89INS1_16FlashAttnFwdSm80INS1_25CollectiveMainloopFwdSm80ILi4ELi1ELb0EN4cute5tupleIJNS5_1CILi128EEENS7_ILi48EEES8_EEELi128ENS_10bfloat16_tEfNS_4arch4Sm80ELb0ELb1ELb0ELb1ELb1ELb0ELb1ELb0EEENS1_21CollectiveEpilogueFwdINS6_IJS8_S8_S9_EEENS6_IJNS7_ILi1EEESH_SH_EEESB_SD_Li128ELb1ELb1ELb0ELb0EEENS1_19SingleTileSchedulerILb1ELb0ELb1ELi128EEEEEEEEEvNT_6ParamsE)
        /*0048*/ 	.short	0x0210
        /*004a*/ 	.short	0x0418


	//----- nvinfo : EIATTR_SW_WAR
	.align		4
.L_284:
        /*004c*/ 	.byte	0x04, 0x36
        /*004e*/ 	.short	(.L_286 - .L_285)
.L_285:
        /*0050*/ 	.word	0x00000008
.L_286:


//--------------------- .nv.info._ZN7cutlass13device_kernelIN5flash19enable_sm80_to_sm89INS1_16FlashAttnFwdSm80INS1_25CollectiveMainloopFwdSm80ILi4ELi1ELb0EN4cute5tupleIJNS5_1CILi128EEENS7_ILi48EEES8_EEELi128ENS_10bfloat16_tEfNS_4arch4Sm80ELb0ELb1ELb0ELb1ELb1ELb1ELb1ELb0EEENS1_21CollectiveEpilogueFwdINS6_IJS8_S8_S9_EEENS6_IJNS7_ILi1EEESH_SH_EEESB_SD_Li128ELb1ELb1ELb0ELb0EEENS1_19SingleTileSchedulerILb1ELb0ELb1ELi128EEEEEEEEEvNT_6ParamsE --------------------------
	.section	.nv.info._ZN7cutlass13device_kernelIN5flash19enable_sm80_to_sm89INS1_16FlashAttnFwdSm80INS1_25CollectiveMainloopFwdSm80ILi4ELi1ELb0EN4cute5tupleIJNS5_1CILi128EEENS7_ILi48EEES8_EEELi128ENS_10bfloat16_tEfNS_4arch4Sm80ELb0ELb1ELb0ELb1ELb1ELb1ELb1ELb0EEENS1_21CollectiveEpilogueFwdINS6_IJS8_S8_S9_EEENS6_IJNS7_ILi1EEESH_SH_EEESB_SD_Li128ELb1ELb1ELb0ELb0EEENS1_19SingleTileSchedulerILb1ELb0ELb1ELi128EEEEEEEEEvNT_6ParamsE,"",@"SHT_CUDA_INFO"
	.sectionflags	@""
	.align	4


	//----- nvinfo : EIATTR_CUDA_API_VERSION
	.align		4
        /*0000*/ 	.byte	0x04, 0x37
        /*0002*/ 	.short	(.L_288 - .L_287)
.L_287:
        /*0004*/ 	.word	0x00000082


	//----- nvinfo : EIATTR_KPARAM_INFO
	.align		4
.L_288:
        /*0008*/ 	.byte	0x04, 0x17
        /*000a*/ 	.short	(.L_290 - .L_289)
.L_289:
        /*000c*/ 	.word	0x00000000
        /*0010*/ 	.short	0x0000
        /*0012*/ 	.short	0x0000
        /*0014*/ 	.byte	0x00, 0xf0, 0x61, 0x10


	//----- nvinfo : EIATTR_SPARSE_MMA_MASK
	.align		4
.L_290:
        /*0018*/ 	.byte	0x03, 0x50
        /*001a*/ 	.short	0x0000


	//----- nvinfo : EIATTR_MAXREG_COUNT
	.align		4
        /*001c*/ 	.byte	0x03, 0x1b
        /*001e*/ 	.short	0x00ff


	//----- nvinfo : EIATTR_MERCURY_ISA_VERSION
	.align		4
        /*0020*/ 	.byte	0x03, 0x5f
        /*0022*/ 	.short	0x0101


	//----- nvinfo : EIATTR_EXIT_INSTR_OFFSETS
	.align		4
        /*0024*/ 	.byte	0x04, 0x1c
        /*0026*/ 	.short	(.L_292 - .L_291)


	//   ....[0]....
.L_291:
        /*0028*/ 	.word	0x00000010


	//----- nvinfo : EIATTR_MAX_THREADS
	.align		4
.L_292:
        /*002c*/ 	.byte	0x04, 0x05
        /*002e*/ 	.short	(.L_294 - .L_293)
.L_293:
        /*0030*/ 	.word	0x00000080
        /*0034*/ 	.word	0x00000001
        /*0038*/ 	.word	0x00000001


	//----- nvinfo : EIATTR_CBANK_PARAM_SIZE
	.align		4
.L_294:
        /*003c*/ 	.byte	0x03, 0x19
        /*003e*/ 	.short	0x0418


	//----- nvinfo : EIATTR_PARAM_CBANK
	.align		4
        /*0040*/ 	.byte	0x04, 0x0a
        /*0042*/ 	.short	(.L_296 - .L_295)
	.align		4
.L_295:
        /*0044*/ 	.word	index@(.nv.constant0._ZN7cutlass13device_kernelIN5flash19enable_sm80_to_sm89INS1_16FlashAttnFwdSm80INS1_25CollectiveMainloopFwdSm80ILi4ELi1ELb0EN4cute5tupleIJNS5_1CILi128EEENS7_ILi48EEES8_EEELi128ENS_10bfloat16_tEfNS_4arch4Sm80ELb0ELb1ELb0ELb1ELb1ELb1ELb1ELb0EEENS1_21CollectiveEpilogueFwdINS6_IJS8_S8_S9_EEENS6_IJNS7_ILi1EEESH_SH_EEESB_SD_Li128ELb1ELb1ELb0ELb0EEENS1_19SingleTileSchedulerILb1ELb0ELb1ELi128EEEEEEEEEvNT_6ParamsE)
        /*0048*/ 	.short	0x0210
        /*004a*/ 	.short	0x0418


	//----- nvinfo : EIATTR_SW_WAR
	.align		4
.L_296:
        /*004c*/ 	.byte	0x04, 0x36
        /*004e*/ 	.short	(.L_298 - .L_297)
.L_297:
        /*0050*/ 	.word	0x00000008
.L_298:


//--------------------- .nv.info._ZN7cutlass13device_kernelIN5flash19enable_sm80_to_sm89INS1_16FlashAttnFwdSm80INS1_25CollectiveMainloopFwdSm80ILi4ELi1ELb0EN4cute5tupleIJNS5_1CILi128EEENS7_ILi64EEES8_EEELi128ENS_10bfloat16_tEfNS_4arch4Sm80ELb1ELb0ELb0ELb0ELb1ELb0ELb1ELb0EEENS1_21CollectiveEpilogueFwdINS6_IJS8_S8_S9_EEENS6_IJNS7_ILi1EEESH_SH_EEESB_SD_Li128ELb0ELb1ELb0ELb0EEENS1_30DynamicPersistentTileSchedulerILi128ELi128ELb0ELb1ELb0EEEEEEEEEvNT_6ParamsE --------------------------
	.section	.nv.info._ZN7cutlass13device_kernelIN5flash19enable_sm80_to_sm89INS1_16FlashAttnFwdSm80INS1_25CollectiveMainloopFwdSm80ILi4ELi1ELb0EN4cute5tupleIJNS5_1CILi128EEENS7_ILi64EEES8_EEELi128ENS_10bfloat16_tEfNS_4arch4Sm80ELb1ELb0ELb0ELb0ELb1ELb0ELb1ELb0EEENS1_21CollectiveEpilogueFwdINS6_IJS8_S8_S9_EEENS6_IJNS7_ILi1EEESH_SH_EEESB_SD_Li128ELb0ELb1ELb0ELb0EEENS1_30DynamicPersistentTileSchedulerILi128ELi128ELb0ELb1ELb0EEEEEEEEEvNT_6ParamsE,"",@"SHT_CUDA_INFO"
	.sectionflags	@""
	.align	4


	//----- nvinfo : EIATTR_CUDA_API_VERSION
	.align		4
        /*0000*/ 	.byte	0x04, 0x37
        /*0002*/ 	.short	(.L_300 - .L_299)
.L_299:
        /*0004*/ 	.word	0x00000082


	//----- nvinfo : EIATTR_KPARAM_INFO
	.align		4
.L_300:
        /*0008*/ 	.byte	0x04, 0x17
        /*000a*/ 	.short	(.L_302 - .L_301)
.L_301:
        /*000c*/ 	.word	0x00000000
        /*0010*/ 	.short	0x0000
        /*0012*/ 	.short	0x0000
        /*0014*/ 	.byte	0x00, 0xf0, 0xa1, 0x10


	//----- nvinfo : EIATTR_SPARSE_MMA_MASK
	.align		4
.L_302:
        /*0018*/ 	.byte	0x03, 0x50
        /*001a*/ 	.short	0x0000


	//----- nvinfo : EIATTR_MAXREG_COUNT
	.align		4
        /*001c*/ 	.byte	0x03, 0x1b
        /*001e*/ 	.short	0x00ff


	//----- nvinfo : EIATTR_MERCURY_ISA_VERSION
	.align		4
        /*0020*/ 	.byte	0x03, 0x5f
        /*0022*/ 	.short	0x0101


	//----- nvinfo : EIATTR_EXIT_INSTR_OFFSETS
	.align		4
        /*0024*/ 	.byte	0x04, 0x1c
        /*0026*/ 	.short	(.L_304 - .L_303)


	//   ....[0]....
.L_303:
        /*0028*/ 	.word	0x00000010


	//----- nvinfo : EIATTR_MAX_THREADS
	.align		4
.L_304:
        /*002c*/ 	.byte	0x04, 0x05
        /*002e*/ 	.short	(.L_306 - .L_305)
.L_305:
        /*0030*/ 	.word	0x00000080
        /*0034*/ 	.word	0x00000001
        /*0038*/ 	.word	0x00000001


	//----- nvinfo : EIATTR_CBANK_PARAM_SIZE
	.align		4
.L_306:
        /*003c*/ 	.byte	0x03, 0x19
        /*003e*/ 	.short	0x0428


	//----- nvinfo : EIATTR_PARAM_CBANK
	.align		4
        /*0040*/ 	.byte	0x04, 0x0a
        /*0042*/ 	.short	(.L_308 - .L_307)
	.align		4
.L_307:
        /*0044*/ 	.word	index@(.nv.constant0._ZN7cutlass13device_kernelIN5flash19enable_sm80_to_sm89INS1_16FlashAttnFwdSm80INS1_25CollectiveMainloopFwdSm80ILi4ELi1ELb0EN4cute5tupleIJNS5_1CILi128EEENS7_ILi64EEES8_EEELi128ENS_10bfloat16_tEfNS_4arch4Sm80ELb1ELb0ELb0ELb0ELb1ELb0ELb1ELb0EEENS1_21CollectiveEpilogueFwdINS6_IJS8_S8_S9_EEENS6_IJNS7_ILi1EEESH_SH_EEESB_SD_Li128ELb0ELb1ELb0ELb0EEENS1_30DynamicPersistentTileSchedulerILi128ELi128ELb0ELb1ELb0EEEEEEEEEvNT_6ParamsE)
        /*0048*/ 	.short	0x0210
        /*004a*/ 	.short	0x0428


	//----- nvinfo : EIATTR_SW_WAR
	.align		4
.L_308:
        /*004c*/ 	.byte	0x04, 0x36
        /*004e*/ 	.short	(.L_310 - .L_309)
.L_309:
        /*0050*/ 	.word	0x00000008
.L_310:


//--------------------- .nv.info._ZN7cutlass13device_kernelIN5flash19enable_sm80_to_sm89INS1_16FlashAttnFwdSm80INS1_25CollectiveMainloopFwdSm80ILi4ELi1ELb0EN4cute5tupleIJNS5_1CILi128EEENS7_ILi64EEES8_EEELi128ENS_10bfloat16_tEfNS_4arch4Sm80ELb1ELb0ELb0ELb1ELb1ELb0ELb1ELb0EEENS1_21CollectiveEpilogueFwdINS6_IJS8_S8_S9_EEENS6_IJNS7_ILi1EEESH_SH_EEESB_SD_Li128ELb1ELb1ELb0ELb0EEENS1_19SingleTileSchedulerILb1ELb0ELb1ELi128EEEEEEEEEvNT_6ParamsE --------------------------
	.section	.nv.info._ZN7cutlass13device_kernelIN5flash19enable_sm80_to_sm89INS1_16FlashAttnFwdSm80INS1_25CollectiveMainloopFwdSm80ILi4ELi1ELb0EN4cute5tupleIJNS5_1CILi128EEENS7_ILi64EEES8_EEELi128ENS_10bfloat16_tEfNS_4arch4Sm80ELb1ELb0ELb0ELb1ELb1ELb0ELb1ELb0EEENS1_21CollectiveEpilogueFwdINS6_IJS8_S8_S9_EEENS6_IJNS7_ILi1EEESH_SH_EEESB_SD_Li128ELb1ELb1ELb0ELb0EEENS1_19SingleTileSchedulerILb1ELb0ELb1ELi128EEEEEEEEEvNT_6ParamsE,"",@"SHT_CUDA_INFO"
	.sectionflags	@""
	.align	4


	//----- nvinfo : EIATTR_CUDA_API_VERSION
	.align		4
        /*0000*/ 	.byte	0x04, 0x37
        /*0002*/ 	.short	(.L_312 - .L_311)
.L_311:
        /*0004*/ 	.word	0x00000082


	//----- nvinfo : EIATTR_KPARAM_INFO
	.align		4
.L_312:
        /*0008*/ 	.byte	0x04, 0x17
        /*000a*/ 	.short	(.L_314 - .L_313)
.L_313:
        /*000c*/ 	.word	0x00000000
        /*0010*/ 	.short	0x0000
        /*0012*/ 	.short	0x0000
        /*0014*/ 	.byte	0x00, 0xf0, 0x61, 0x10


	//----- nvinfo : EIATTR_SPARSE_MMA_MASK
	.align		4
.L_314:
        /*0018*/ 	.byte	0x03, 0x50
        /*001a*/ 	.short	0x0000


	//----- nvinfo : EIATTR_MAXREG_COUNT
	.align		4
        /*001c*/ 	.byte	0x03, 0x1b
        /*001e*/ 	.short	0x00ff


	//----- nvinfo : EIATTR_MERCURY_ISA_VERSION
	.align		4
        /*0020*/ 	.byte	0x03, 0x5f
        /*0022*/ 	.short	0x0101


	//----- nvinfo : EIATTR_EXIT_INSTR_OFFSETS
	.align		4
        /*0024*/ 	.byte	0x04, 0x1c
        /*0026*/ 	.short	(.L_316 - .L_315)


	//   ....[0]....
.L_315:
        /*0028*/ 	.word	0x00000010


	//----- nvinfo : EIATTR_MAX_THREADS
	.align		4
.L_316:
        /*002c*/ 	.byte	0x04, 0x05
        /*002e*/ 	.short	(.L_318 - .L_317)
.L_317:
        /*0030*/ 	.word	0x00000080
        /*0034*/ 	.word	0x00000001
        /*0038*/ 	.word	0x00000001


	//----- nvinfo : EIATTR_CBANK_PARAM_SIZE
	.align		4
.L_318:
        /*003c*/ 	.byte	0x03, 0x19
        /*003e*/ 	.short	0x0418


	//----- nvinfo : EIATTR_PARAM_CBANK
	.align		4
        /*0040*/ 	.byte	0x04, 0x0a
        /*0042*/ 	.short	(.L_320 - .L_319)
	.align		4
.L_319:
        /*0044*/ 	.word	index@(.nv.constant0._ZN7cutlass13device_kernelIN5flash19enable_sm80_to_sm89INS1_16FlashAttnFwdSm80INS1_25CollectiveMainloopFwdSm80ILi4ELi1ELb0EN4cute5tupleIJNS5_1CILi128EEENS7_ILi64EEES8_EEELi128ENS_10bfloat16_tEfNS_4arch4Sm80ELb1ELb0ELb0ELb1ELb1ELb0ELb1ELb0EEENS1_21CollectiveEpilogueFwdINS6_IJS8_S8_S9_EEENS6_IJNS7_ILi1EEESH_SH_EEESB_SD_Li128ELb1ELb1ELb0ELb0EEENS1_19SingleTileSchedulerILb1ELb0ELb1ELi128EEEEEEEEEvNT_6ParamsE)
        /*0048*/ 	.short	0x0210
        /*004a*/ 	.short	0x0418


	//----- nvinfo : EIATTR_SW_WAR
	.align		4
.L_320:
        /*004c*/ 	.byte	0x04, 0x36
        /*004e*/ 	.short	(.L_322 - .L_321)
.L_321:
        /*0050*/ 	.word	0x00000008
.L_322:


//--------------------- .nv.info._ZN7cutlass13device_kernelIN5flash19enable_sm80_to_sm89INS1_16FlashAttnFwdSm80INS1_25CollectiveMainloopFwdSm80ILi4ELi1ELb0EN4cute5tupleIJNS5_1CILi128EEENS7_ILi64EEES8_EEELi128ENS_10bfloat16_tEfNS_4arch4Sm80ELb1ELb0ELb0ELb1ELb1ELb1ELb1ELb0EEENS1_21CollectiveEpilogueFwdINS6_IJS8_S8_S9_EEENS6_IJNS7_ILi1EEESH_SH_EEESB_SD_Li128ELb1ELb1ELb0ELb0EEENS1_19SingleTileSchedulerILb1ELb0ELb1ELi128EEEEEEEEEvNT_6ParamsE --------------------------
	.section	.nv.info._ZN7cutlass13device_kernelIN5flash19enable_sm80_to_sm89INS1_16FlashAttnFwdSm80INS1_25CollectiveMainloopFwdSm80ILi4ELi1ELb0EN4cute5tupleIJNS5_1CILi128EEENS7_ILi64EEES8_EEELi128ENS_10bfloat16_tEfNS_4arch4Sm80ELb1ELb0ELb0ELb1ELb1ELb1ELb1ELb0EEENS1_21CollectiveEpilogueFwdINS6_IJS8_S8_S9_EEENS6_IJNS7_ILi1EEESH_SH_EEESB_SD_Li128ELb1ELb1ELb0ELb0EEENS1_19SingleTileSchedulerILb1ELb0ELb1ELi128EEEEEEEEEvNT_6ParamsE,"",@"SHT_CUDA_INFO"
	.sectionflags	@""
	.align	4


	//----- nvinfo : EIATTR_CUDA_API_VERSION
	.align		4
        /*0000*/ 	.byte	0x04, 0x37
        /*0002*/ 	.short	(.L_324 - .L_323)
.L_323:
        /*0004*/ 	.word	0x00000082


	//----- nvinfo : EIATTR_KPARAM_INFO
	.align		4
.L_324:
        /*0008*/ 	.byte	0x04, 0x17
        /*000a*/ 	.short	(.L_326 - .L_325)
.L_325:
        /*000c*/ 	.word	0x00000000
        /*0010*/ 	.short	0x0000
        /*0012*/ 	.short	0x0000
        /*0014*/ 	.byte	0x00, 0xf0, 0x61, 0x10


	//----- nvinfo : EIATTR_SPARSE_MMA_MASK
	.align		4
.L_326:
        /*0018*/ 	.byte	0x03, 0x50
        /*001a*/ 	.short	0x0000


	//----- nvinfo : EIATTR_MAXREG_COUNT
	.align		4
        /*001c*/ 	.byte	0x03, 0x1b
        /*001e*/ 	.short	0x00ff


	//----- nvinfo : EIATTR_MERCURY_ISA_VERSION
	.align		4
        /*0020*/ 	.byte	0x03, 0x5f
        /*0022*/ 	.short	0x0101


	//----- nvinfo : EIATTR_EXIT_INSTR_OFFSETS
	.align		4
        /*0024*/ 	.byte	0x04, 0x1c
        /*0026*/ 	.short	(.L_328 - .L_327)


	//   ....[0]....
.L_327:
        /*0028*/ 	.word	0x00000010


	//----- nvinfo : EIATTR_MAX_THREADS
	.align		4
.L_328:
        /*002c*/ 	.byte	0x04, 0x05
        /*002e*/ 	.short	(.L_330 - .L_329)
.L_329:
        /*0030*/ 	.word	0x00000080
        /*0034*/ 	.word	0x00000001
        /*0038*/ 	.word	0x00000001


	//----- nvinfo : EIATTR_CBANK_PARAM_SIZE
	.align		4
.L_330:
        /*003c*/ 	.byte	0x03, 0x19
        /*003e*/ 	.short	0x0418


	//----- nvinfo : EIATTR_PARAM_CBANK
	.align		4
        /*0040*/ 	.byte	0x04, 0x0a
        /*0042*/ 	.short	(.L_332 - .L_331)
	.align		4
.L_331:
        /*0044*/ 	.word	index@(.nv.constant0._ZN7cutlass13device_kernelIN5flash19enable_sm80_to_sm89INS1_16FlashAttnFwdSm80INS1_25CollectiveMainloopFwdSm80ILi4ELi1ELb0EN4cute5tupleIJNS5_1CILi128EEENS7_ILi64EEES8_EEELi128ENS_10bfloat16_tEfNS_4arch4Sm80ELb1ELb0ELb0ELb1ELb1ELb1ELb1ELb0EEENS1_21CollectiveEpilogueFwdINS6_IJS8_S8_S9_EEENS6_IJNS7_ILi1EEESH_SH_EEESB_SD_Li128ELb1ELb1ELb0ELb0EEENS1_19SingleTileSchedulerILb1ELb0ELb1ELi128EEEEEEEEEvNT_6ParamsE)
        /*0048*/ 	.short	0x0210
        /*004a*/ 	.short	0x0418


	//----- nvinfo : EIATTR_SW_WAR
	.align		4
.L_332:
        /*004c*/ 	.byte	0x04, 0x36
        /*004e*/ 	.short	(.L_334 - .L_333)
.L_333:
        /*0050*/ 	.word	0x00000008
.L_334:


//--------------------- .nv.callgraph             --------------------------
	.section	.nv.callgraph,"",@"SHT_CUDA_CALLGRAPH"
	.align	4
	.sectionentsize	8
	.align		4
        /*0000*/ 	.word	0x00000000
	.align		4
        /*0004*/ 	.word	0xffffffff
	.align		4
        /*0008*/ 	.word	0x00000000
	.align		4
        /*000c*/ 	.word	0xfffffffe
	.align		4
        /*0010*/ 	.word	0x00000000
	.align		4
        /*0014*/ 	.word	0xfffffffd
	.align		4
        /*0018*/ 	.word	0x00000000
	.align		4
        /*001c*/ 	.word	0xfffffffc


//--------------------- .nv.constant4             --------------------------
	.section	.nv.constant4,"a",@progbits
	.align	8
	.align		8
.nv.constant4:
        /*0000*/ 	.dword	_ZN72_INTERNAL_b387d70d_36_flash_fwd_hdim128_bf16_paged_sm80_cu_f3e6f9ee_32324cuda3std3__45__cpo5beginE
	.align		8
        /*0008*/ 	.dword	_ZN72_INTERNAL_b387d70d_36_flash_fwd_hdim128_bf16_paged_sm80_cu_f3e6f9ee_32324cuda3std3__45__cpo3endE
	.align		8
        /*0010*/ 	.dword	_ZN72_INTERNAL_b387d70d_36_flash_fwd_hdim128_bf16_paged_sm80_cu_f3e6f9ee_32324cuda3std3__45__cpo6cbeginE
	.align		8
        /*0018*/ 	.dword	_ZN72_INTERNAL_b387d70d_36_flash_fwd_hdim128_bf16_paged_sm80_cu_f3e6f9ee_32324cuda3std3__45__cpo4cendE
	.align		8
        /*0020*/ 	.dword	_ZN72_INTERNAL_b387d70d_36_flash_fwd_hdim128_bf16_paged_sm80_cu_f3e6f9ee_32324cuda3std3__474_GLOBAL__N__b387d70d_36_flash_fwd_hdim128_bf16_paged_sm80_cu_f3e6f9ee_32326ignoreE
	.align		8
        /*0028*/ 	.dword	_ZN72_INTERNAL_b387d70d_36_flash_fwd_hdim128_bf16_paged_sm80_cu_f3e6f9ee_32324cuda3std3__419piecewise_constructE
	.align		8
        /*0030*/ 	.dword	_ZN72_INTERNAL_b387d70d_36_flash_fwd_hdim128_bf16_paged_sm80_cu_f3e6f9ee_32324cuda3std3__48in_placeE
	.align		8
        /*0038*/ 	.dword	_ZN72_INTERNAL_b387d70d_36_flash_fwd_hdim128_bf16_paged_sm80_cu_f3e6f9ee_32324cuda3std6ranges3__45__cpo4swapE
	.align		8
        /*0040*/ 	.dword	_ZN72_INTERNAL_b387d70d_36_flash_fwd_hdim128_bf16_paged_sm80_cu_f3e6f9ee_32324cuda3std6ranges3__45__cpo9iter_moveE
	.align		8
        /*0048*/ 	.dword	_ZN72_INTERNAL_b387d70d_36_flash_fwd_hdim128_bf16_paged_sm80_cu_f3e6f9ee_32324cute7productE
	.align		8
        /*0050*/ 	.dword	_ZN72_INTERNAL_b387d70d_36_flash_fwd_hdim128_bf16_paged_sm80_cu_f3e6f9ee_32324cute1_E


//--------------------- .text._ZN7cutlass13device_kernelIN5flash19enable_sm80_to_sm89INS1_16FlashAttnFwdSm80INS1_25CollectiveMainloopFwdSm80ILi8ELi1ELb1EN4cute5tupleIJNS5_1CILi128EEES8_S8_EEELi128ENS_10bfloat16_tEfNS_4arch4Sm80ELb0ELb0ELb0ELb0ELb1ELb0ELb1ELb0EEENS1_21CollectiveEpilogueFwdIS9_NS6_IJNS7_ILi1EEESF_SF_EEESA_SC_Li256ELb0ELb1ELb0ELb0EEENS1_19SingleTileSchedulerILb0ELb0ELb1ELi128EEEEEEEEEvNT_6ParamsE --------------------------
	.section	.text._ZN7cutlass13device_kernelIN5flash19enable_sm80_to_sm89INS1_16FlashAttnFwdSm80INS1_25CollectiveMainloopFwdSm80ILi8ELi1ELb1EN4cute5tupleIJNS5_1CILi128EEES8_S8_EEELi128ENS_10bfloat16_tEfNS_4arch4Sm80ELb0ELb0ELb0ELb0ELb1ELb0ELb1ELb0EEENS1_21CollectiveEpilogueFwdIS9_NS6_IJNS7_ILi1EEESF_SF_EEESA_SC_Li256ELb0ELb1ELb0ELb0EEENS1_19SingleTileSchedulerILb0ELb0ELb1ELi128EEEEEEEEEvNT_6ParamsE,"ax",@progbits
	.align	128
.text._ZN7cutlass13device_kernelIN5flash19enable_sm80_to_sm89INS1_16FlashAttnFwdSm80INS1_25CollectiveMainloopFwdSm80ILi8ELi1ELb1EN4cute5tupleIJNS5_1CILi128EEES8_S8_EEELi128ENS_10bfloat16_tEfNS_4arch4Sm80ELb0ELb0ELb0ELb0ELb1ELb0ELb1ELb0EEENS1_21CollectiveEpilogueFwdIS9_NS6_IJNS7_ILi1EEESF_SF_EEESA_SC_Li256ELb0ELb1ELb0ELb0EEENS1_19SingleTileSchedulerILb0ELb0ELb1ELi128EEEEEEEEEvNT_6ParamsE:
        .type           _ZN7cutlass13device_kernelIN5flash19enable_sm80_to_sm89INS1_16FlashAttnFwdSm80INS1_25CollectiveMainloopFwdSm80ILi8ELi1ELb1EN4cute5tupleIJNS5_1CILi128EEES8_S8_EEELi128ENS_10bfloat16_tEfNS_4arch4Sm80ELb0ELb0ELb0ELb0ELb1ELb0ELb1ELb0EEENS1_21CollectiveEpilogueFwdIS9_NS6_IJNS7_ILi1EEESF_SF_EEESA_SC_Li256ELb0ELb1ELb0ELb0EEENS1_19SingleTileSchedulerILb0ELb0ELb1ELi128EEEEEEEEEvNT_6ParamsE,@function
        .size           _ZN7cutlass13device_kernelIN5flash19enable_sm80_to_sm89INS1_16FlashAttnFwdSm80INS1_25CollectiveMainloopFwdSm80ILi8ELi1ELb1EN4cute5tupleIJNS5_1CILi128EEES8_S8_EEELi128ENS_10bfloat16_tEfNS_4arch4Sm80ELb0ELb0ELb0ELb0ELb1ELb0ELb1ELb0EEENS1_21CollectiveEpilogueFwdIS9_NS6_IJNS7_ILi1EEESF_SF_EEESA_SC_Li256ELb0ELb1ELb0ELb0EEENS1_19SingleTileSchedulerILb0ELb0ELb1ELi128EEEEEEEEEvNT_6ParamsE,(.L_x_18 - _ZN7cutlass13device_kernelIN5flash19enable_sm80_to_sm89INS1_16FlashAttnFwdSm80INS1_25CollectiveMainloopFwdSm80ILi8ELi1ELb1EN4cute5tupleIJNS5_1CILi128EEES8_S8_EEELi128ENS_10bfloat16_tEfNS_4arch4Sm80ELb0ELb0ELb0ELb0ELb1ELb0ELb1ELb0EEENS1_21CollectiveEpilogueFwdIS9_NS6_IJNS7_ILi1EEESF_SF_EEESA_SC_Li256ELb0ELb1ELb0ELb0EEENS1_19SingleTileSchedulerILb0ELb0ELb1ELi128EEEEEEEEEvNT_6ParamsE)
        .other          _ZN7cutlass13device_kernelIN5flash19enable_sm80_to_sm89INS1_16FlashAttnFwdSm80INS1_25CollectiveMainloopFwdSm80ILi8ELi1ELb1EN4cute5tupleIJNS5_1CILi128EEES8_S8_EEELi128ENS_10bfloat16_tEfNS_4arch4Sm80ELb0ELb0ELb0ELb0ELb1ELb0ELb1ELb0EEENS1_21CollectiveEpilogueFwdIS9_NS6_IJNS7_ILi1EEESF_SF_EEESA_SC_Li256ELb0ELb1ELb0ELb0EEENS1_19SingleTileSchedulerILb0ELb0ELb1ELi128EEEEEEEEEvNT_6ParamsE,@"STO_CUDA_ENTRY STV_DEFAULT"
_ZN7cutlass13device_kernelIN5flash19enable_sm80_to_sm89INS1_16FlashAttnFwdSm80INS1_25CollectiveMainloopFwdSm80ILi8ELi1ELb1EN4cute5tupleIJNS5_1CILi128EEES8_S8_EEELi128ENS_10bfloat16_tEfNS_4arch4Sm80ELb0ELb0ELb0ELb0ELb1ELb0ELb1ELb0EEENS1_21CollectiveEpilogueFwdIS9_NS6_IJNS7_ILi1EEESF_SF_EEESA_SC_Li256ELb0ELb1ELb0ELb0EEENS1_19SingleTileSchedulerILb0ELb0ELb1ELi128EEEEEEEEEvNT_6ParamsE:
[----:B------:R-:W-:Y:S01]  /*0000*/  LDC R1, c[0x0][0x28] ;  /* 0x00000a00ff017b82 */ /* 0x000fe20000000800 */
[----:B------:R-:W-:Y:S05]  /*0010*/  EXIT ;  /* 0x000000000000794d */ /* 0x000fea0003800000 */
.L_x_0:
[----:B------:R-:W-:-:S00]  /*0020*/  BRA `(.L_x_0) ;  /* 0xfffffffc00fc7947 */ /* 0x000fc0000383ffff */
[----:B------:R-:W-:-:S00]  /*0030*/  NOP ;  /* 0x0000000000007918 */ /* 0x000fc00000000000 */
        /* <DEDUP_REMOVED lines=12> */
.L_x_18:


//--------------------- .text._ZN7cutlass13device_kernelIN5flash19enable_sm80_to_sm89INS1_16FlashAttnFwdSm80INS1_25CollectiveMainloopFwdSm80ILi8ELi1ELb1EN4cute5tupleIJNS5_1CILi128EEES8_S8_EEELi128ENS_10bfloat16_tEfNS_4arch4Sm80ELb0ELb0ELb0ELb1ELb1ELb0ELb1ELb0EEENS1_21CollectiveEpilogueFwdIS9_NS6_IJNS7_ILi1EEESF_SF_EEESA_SC_Li256ELb1ELb1ELb0ELb0EEENS1_19SingleTileSchedulerILb1ELb0ELb1ELi128EEEEEEEEEvNT_6ParamsE --------------------------
	.section	.text._ZN7cutlass13device_kernelIN5flash19enable_sm80_to_sm89INS1_16FlashAttnFwdSm80INS1_25CollectiveMainloopFwdSm80ILi8ELi1ELb1EN4cute5tupleIJNS5_1CILi128EEES8_S8_EEELi128ENS_10bfloat16_tEfNS_4arch4Sm80ELb0ELb0ELb0ELb1ELb1ELb0ELb1ELb0EEENS1_21CollectiveEpilogueFwdIS9_NS6_IJNS7_ILi1EEESF_SF_EEESA_SC_Li256ELb1ELb1ELb0ELb0EEENS1_19SingleTileSchedulerILb1ELb0ELb1ELi128EEEEEEEEEvNT_6ParamsE,"ax",@progbits
	.align	128
.text._ZN7cutlass13device_kernelIN5flash19enable_sm80_to_sm89INS1_16FlashAttnFwdSm80INS1_25CollectiveMainloopFwdSm80ILi8ELi1ELb1EN4cute5tupleIJNS5_1CILi128EEES8_S8_EEELi128ENS_10bfloat16_tEfNS_4arch4Sm80ELb0ELb0ELb0ELb1ELb1ELb0ELb1ELb0EEENS1_21CollectiveEpilogueFwdIS9_NS6_IJNS7_ILi1EEESF_SF_EEESA_SC_Li256ELb1ELb1ELb0ELb0EEENS1_19SingleTileSchedulerILb1ELb0ELb1ELi128EEEEEEEEEvNT_6ParamsE:
        .type           _ZN7cutlass13device_kernelIN5flash19enable_sm80_to_sm89INS1_16FlashAttnFwdSm80INS1_25CollectiveMainloopFwdSm80ILi8ELi1ELb1EN4cute5tupleIJNS5_1CILi128EEES8_S8_EEELi128ENS_10bfloat16_tEfNS_4arch4Sm80ELb0ELb0ELb0ELb1ELb1ELb0ELb1ELb0EEENS1_21CollectiveEpilogueFwdIS9_NS6_IJNS7_ILi1EEESF_SF_EEESA_SC_Li256ELb1ELb1ELb0ELb0EEENS1_19SingleTileSchedulerILb1ELb0ELb1ELi128EEEEEEEEEvNT_6ParamsE,@function
        .size           _ZN7cutlass13device_kernelIN5flash19enable_sm80_to_sm89INS1_16FlashAttnFwdSm80INS1_25CollectiveMainloopFwdSm80ILi8ELi1ELb1EN4cute5tupleIJNS5_1CILi128EEES8_S8_EEELi128ENS_10bfloat16_tEfNS_4arch4Sm80ELb0ELb0ELb0ELb1ELb1ELb0ELb1ELb0EEENS1_21CollectiveEpilogueFwdIS9_NS6_IJNS7_ILi1EEESF_SF_EEESA_SC_Li256ELb1ELb1ELb0ELb0EEENS1_19SingleTileSchedulerILb1ELb0ELb1ELi128EEEEEEEEEvNT_6ParamsE,(.L_x_19 - _ZN7cutlass13device_kernelIN5flash19enable_sm80_to_sm89INS1_16FlashAttnFwdSm80INS1_25CollectiveMainloopFwdSm80ILi8ELi1ELb1EN4cute5tupleIJNS5_1CILi128EEES8_S8_EEELi128ENS_10bfloat16_tEfNS_4arch4Sm80ELb0ELb0ELb0ELb1ELb1ELb0ELb1ELb0EEENS1_21CollectiveEpilogueFwdIS9_NS6_IJNS7_ILi1EEESF_SF_EEESA_SC_Li256ELb1ELb1ELb0ELb0EEENS1_19SingleTileSchedulerILb1ELb0ELb1ELi128EEEEEEEEEvNT_6ParamsE)
        .other          _ZN7cutlass13device_kernelIN5flash19enable_sm80_to_sm89INS1_16FlashAttnFwdSm80INS1_25CollectiveMainloopFwdSm80ILi8ELi1ELb1EN4cute5tupleIJNS5_1CILi128EEES8_S8_EEELi128ENS_10bfloat16_tEfNS_4arch4Sm80ELb0ELb0ELb0ELb1ELb1ELb0ELb1ELb0EEENS1_21CollectiveEpilogueFwdIS9_NS6_IJNS7_ILi1EEESF_SF_EEESA_SC_Li256ELb1ELb1ELb0ELb0EEENS1_19SingleTileSchedulerILb1ELb0ELb1ELi128EEEEEEEEEvNT_6ParamsE,@"STO_CUDA_ENTRY STV_DEFAULT"
_ZN7cutlass13device_kernelIN5flash19enable_sm80_to_sm89INS1_16FlashAttnFwdSm80INS1_25CollectiveMainloopFwdSm80ILi8ELi1ELb1EN4cute5tupleIJNS5_1CILi128EEES8_S8_EEELi128ENS_10bfloat16_tEfNS_4arch4Sm80ELb0ELb0ELb0ELb1ELb1ELb0ELb1ELb0EEENS1_21CollectiveEpilogueFwdIS9_NS6_IJNS7_ILi1EEESF_SF_EEESA_SC_Li256ELb1ELb1ELb0ELb0EEENS1_19SingleTileSchedulerILb1ELb0ELb1ELi128EEEEEEEEEvNT_6ParamsE:
[----:B------:R-:W-:Y:S01]  /*0000*/  LDC R1, c[0x0][0x28] ;  /* 0x00000a00ff017b82 */ /* 0x000fe20000000800 */
[----:B------:R-:W-:Y:S05]  /*0010*/  EXIT ;  /* 0x000000000000794d */ /* 0x000fea0003800000 */
.L_x_1:
        /* <DEDUP_REMOVED lines=14> */
.L_x_19:


//--------------------- .text._ZN7cutlass13device_kernelIN5flash19enable_sm80_to_sm89INS1_16FlashAttnFwdSm80INS1_25CollectiveMainloopFwdSm80ILi8ELi1ELb1EN4cute5tupleIJNS5_1CILi128EEES8_S8_EEELi128ENS_10bfloat16_tEfNS_4arch4Sm80ELb0ELb0ELb0ELb1ELb1ELb1ELb1ELb0EEENS1_21CollectiveEpilogueFwdIS9_NS6_IJNS7_ILi1EEESF_SF_EEESA_SC_Li256ELb1ELb1ELb0ELb0EEENS1_19SingleTileSchedulerILb1ELb0ELb1ELi128EEEEEEEEEvNT_6ParamsE --------------------------
	.section	.text._ZN7cutlass13device_kernelIN5flash19enable_sm80_to_sm89INS1_16FlashAttnFwdSm80INS1_25CollectiveMainloopFwdSm80ILi8ELi1ELb1EN4cute5tupleIJNS5_1CILi128EEES8_S8_EEELi128ENS_10bfloat16_tEfNS_4arch4Sm80ELb0ELb0ELb0ELb1ELb1ELb1ELb1ELb0EEENS1_21CollectiveEpilogueFwdIS9_NS6_IJNS7_ILi1EEESF_SF_EEESA_SC_Li256ELb1ELb1ELb0ELb0EEENS1_19SingleTileSchedulerILb1ELb0ELb1ELi128EEEEEEEEEvNT_6ParamsE,"ax",@progbits
	.align	128
.text._ZN7cutlass13device_kernelIN5flash19enable_sm80_to_sm89INS1_16FlashAttnFwdSm80INS1_25CollectiveMainloopFwdSm80ILi8ELi1ELb1EN4cute5tupleIJNS5_1CILi128EEES8_S8_EEELi128ENS_10bfloat16_tEfNS_4arch4Sm80ELb0ELb0ELb0ELb1ELb1ELb1ELb1ELb0EEENS1_21CollectiveEpilogueFwdIS9_NS6_IJNS7_ILi1EEESF_SF_EEESA_SC_Li256ELb1ELb1ELb0ELb0EEENS1_19SingleTileSchedulerILb1ELb0ELb1ELi128EEEEEEEEEvNT_6ParamsE:
        .type           _ZN7cutlass13device_kernelIN5flash19enable_sm80_to_sm89INS1_16FlashAttnFwdSm80INS1_25CollectiveMainloopFwdSm80ILi8ELi1ELb1EN4cute5tupleIJNS5_1CILi128EEES8_S8_EEELi128ENS_10bfloat16_tEfNS_4arch4Sm80ELb0ELb0ELb0ELb1ELb1ELb1ELb1ELb0EEENS1_21CollectiveEpilogueFwdIS9_NS6_IJNS7_ILi1EEESF_SF_EEESA_SC_Li256ELb1ELb1ELb0ELb0EEENS1_19SingleTileSchedulerILb1ELb0ELb1ELi128EEEEEEEEEvNT_6ParamsE,@function
        .size           _ZN7cutlass13device_kernelIN5flash19enable_sm80_to_sm89INS1_16FlashAttnFwdSm80INS1_25CollectiveMainloopFwdSm80ILi8ELi1ELb1EN4cute5tupleIJNS5_1CILi128EEES8_S8_EEELi128ENS_10bfloat16_tEfNS_4arch4Sm80ELb0ELb0ELb0ELb1ELb1ELb1ELb1ELb0EEENS1_21CollectiveEpilogueFwdIS9_NS6_IJNS7_ILi1EEESF_SF_EEESA_SC_Li256ELb1ELb1ELb0ELb0EEENS1_19SingleTileSchedulerILb1ELb0ELb1ELi128EEEEEEEEEvNT_6ParamsE,(.L_x_20 - _ZN7cutlass13device_kernelIN5flash19enable_sm80_to_sm89INS1_16FlashAttnFwdSm80INS1_25CollectiveMainloopFwdSm80ILi8ELi1ELb1EN4cute5tupleIJNS5_1CILi128EEES8_S8_EEELi128ENS_10bfloat16_tEfNS_4arch4Sm80ELb0ELb0ELb0ELb1ELb1ELb1ELb1ELb0EEENS1_21CollectiveEpilogueFwdIS9_NS6_IJNS7_ILi1EEESF_SF_EEESA_SC_Li256ELb1ELb1ELb0ELb0EEENS1_19SingleTileSchedulerILb1ELb0ELb1ELi128EEEEEEEEEvNT_6ParamsE)
        .other          _ZN7cutlass13device_kernelIN5flash19enable_sm80_to_sm89INS1_16FlashAttnFwdSm80INS1_25CollectiveMainloopFwdSm80ILi8ELi1ELb1EN4cute5tupleIJNS5_1CILi128EEES8_S8_EEELi128ENS_10bfloat16_tEfNS_4arch4Sm80ELb0ELb0ELb0ELb1ELb1ELb1ELb1ELb0EEENS1_21CollectiveEpilogueFwdIS9_NS6_IJNS7_ILi1EEESF_SF_EEESA_SC_Li256ELb1ELb1ELb0ELb0EEENS1_19SingleTileSchedulerILb1ELb0ELb1ELi128EEEEEEEEEvNT_6ParamsE,@"STO_CUDA_ENTRY STV_DEFAULT"
_ZN7cutlass13device_kernelIN5flash19enable_sm80_to_sm89INS1_16FlashAttnFwdSm80INS1_25CollectiveMainloopFwdSm80ILi8ELi1ELb1EN4cute5tupleIJNS5_1CILi128EEES8_S8_EEELi128ENS_10bfloat16_tEfNS_4arch4Sm80ELb0ELb0ELb0ELb1ELb1ELb1ELb1ELb0EEENS1_21CollectiveEpilogueFwdIS9_NS6_IJNS7_ILi1EEESF_SF_EEESA_SC_Li256ELb1ELb1ELb0ELb0EEENS1_19SingleTileSchedulerILb1ELb0ELb1ELi128EEEEEEEEEvNT_6ParamsE:
[----:B------:R-:W-:Y:S01]  /*0000*/  LDC R1, c[0x0][0x28] ;  /* 0x00000a00ff017b82 */ /* 0x000fe20000000800 */
[----:B------:R-:W-:Y:S05]  /*0010*/  EXIT ;  /* 0x000000000000794d */ /* 0x000fea0003800000 */
.L_x_2:
        /* <DEDUP_REMOVED lines=14> */
.L_x_20:


//--------------------- .text._ZN7cutlass13device_kernelIN5flash19enable_sm80_to_sm89INS1_16FlashAttnFwdSm80INS1_25CollectiveMainloopFwdSm80ILi8ELi1ELb1EN4cute5tupleIJNS5_1CILi128EEENS7_ILi96EEES8_EEELi128ENS_10bfloat16_tEfNS_4arch4Sm80ELb0ELb1ELb0ELb0ELb1ELb0ELb1ELb0EEENS1_21CollectiveEpilogueFwdINS6_IJS8_S8_S9_EEENS6_IJNS7_ILi1EEESH_SH_EEESB_SD_Li256ELb0ELb1ELb0ELb0EEENS1_19SingleTileSchedulerILb0ELb0ELb1ELi128EEEEEEEEEvNT_6ParamsE --------------------------
	.section	.text._ZN7cutlass13device_kernelIN5flash19enable_sm80_to_sm89INS1_16FlashAttnFwdSm80INS1_25CollectiveMainloopFwdSm80ILi8ELi1ELb1EN4cute5tupleIJNS5_1CILi128EEENS7_ILi96EEES8_EEELi128ENS_10bfloat16_tEfNS_4arch4Sm80ELb0ELb1ELb0ELb0ELb1ELb0ELb1ELb0EEENS1_21CollectiveEpilogueFwdINS6_IJS8_S8_S9_EEENS6_IJNS7_ILi1EEESH_SH_EEESB_SD_Li256ELb0ELb1ELb0ELb0EEENS1_19SingleTileSchedulerILb0ELb0ELb1ELi128EEEEEEEEEvNT_6ParamsE,"ax",@progbits
	.align	128
.text._ZN7cutlass13device_kernelIN5flash19enable_sm80_to_sm89INS1_16FlashAttnFwdSm80INS1_25CollectiveMainloopFwdSm80ILi8ELi1ELb1EN4cute5tupleIJNS5_1CILi128EEENS7_ILi96EEES8_EEELi128ENS_10bfloat16_tEfNS_4arch4Sm80ELb0ELb1ELb0ELb0ELb1ELb0ELb1ELb0EEENS1_21CollectiveEpilogueFwdINS6_IJS8_S8_S9_EEENS6_IJNS7_ILi1EEESH_SH_EEESB_SD_Li256ELb0ELb1ELb0ELb0EEENS1_19SingleTileSchedulerILb0ELb0ELb1ELi128EEEEEEEEEvNT_6ParamsE:
        .type           _ZN7cutlass13device_kernelIN5flash19enable_sm80_to_sm89INS1_16FlashAttnFwdSm80INS1_25CollectiveMainloopFwdSm80ILi8ELi1ELb1EN4cute5tupleIJNS5_1CILi128EEENS7_ILi96EEES8_EEELi128ENS_10bfloat16_tEfNS_4arch4Sm80ELb0ELb1ELb0ELb0ELb1ELb0ELb1ELb0EEENS1_21CollectiveEpilogueFwdINS6_IJS8_S8_S9_EEENS6_IJNS7_ILi1EEESH_SH_EEESB_SD_Li256ELb0ELb1ELb0ELb0EEENS1_19SingleTileSchedulerILb0ELb0ELb1ELi128EEEEEEEEEvNT_6ParamsE,@function
        .size           _ZN7cutlass13device_kernelIN5flash19enable_sm80_to_sm89INS1_16FlashAttnFwdSm80INS1_25CollectiveMainloopFwdSm80ILi8ELi1ELb1EN4cute5tupleIJNS5_1CILi128EEENS7_ILi96EEES8_EEELi128ENS_10bfloat16_tEfNS_4arch4Sm80ELb0ELb1ELb0ELb0ELb1ELb0ELb1ELb0EEENS1_21CollectiveEpilogueFwdINS6_IJS8_S8_S9_EEENS6_IJNS7_ILi1EEESH_SH_EEESB_SD_Li256ELb0ELb1ELb0ELb0EEENS1_19SingleTileSchedulerILb0ELb0ELb1ELi128EEEEEEEEEvNT_6ParamsE,(.L_x_21 - _ZN7cutlass13device_kernelIN5flash19enable_sm80_to_sm89INS1_16FlashAttnFwdSm80INS1_25CollectiveMainloopFwdSm80ILi8ELi1ELb1EN4cute5tupleIJNS5_1CILi128EEENS7_ILi96EEES8_EEELi128ENS_10bfloat16_tEfNS_4arch4Sm80ELb0ELb1ELb0ELb0ELb1ELb0ELb1ELb0EEENS1_21CollectiveEpilogueFwdINS6_IJS8_S8_S9_EEENS6_IJNS7_ILi1EEESH_SH_EEESB_SD_Li256ELb0ELb1ELb0ELb0EEENS1_19SingleTileSchedulerILb0ELb0ELb1ELi128EEEEEEEEEvNT_6ParamsE)
        .other          _ZN7cutlass13device_kernelIN5flash19enable_sm80_to_sm89INS1_16FlashAttnFwdSm80INS1_25CollectiveMainloopFwdSm80ILi8ELi1ELb1EN4cute5tupleIJNS5_1CILi128EEENS7_ILi96EEES8_EEELi128ENS_10bfloat16_tEfNS_4arch4Sm80ELb0ELb1ELb0ELb0ELb1ELb0ELb1ELb0EEENS1_21CollectiveEpilogueFwdINS6_IJS8_S8_S9_EEENS6_IJNS7_ILi1EEESH_SH_EEESB_SD_Li256ELb0ELb1ELb0ELb0EEENS1_19SingleTileSchedulerILb0ELb0ELb1ELi128EEEEEEEEEvNT_6ParamsE,@"STO_CUDA_ENTRY STV_DEFAULT"
_ZN7cutlass13device_kernelIN5flash19enable_sm80_to_sm89INS1_16FlashAttnFwdSm80INS1_25CollectiveMainloopFwdSm80ILi8ELi1ELb1EN4cute5tupleIJNS5_1CILi128EEENS7_ILi96EEES8_EEELi128ENS_10bfloat16_tEfNS_4arch4Sm80ELb0ELb1ELb0ELb0ELb1ELb0ELb1ELb0EEENS1_21CollectiveEpilogueFwdINS6_IJS8_S8_S9_EEENS6_IJNS7_ILi1EEESH_SH_EEESB_SD_Li256ELb0ELb1ELb0ELb0EEENS1_19SingleTileSchedulerILb0ELb0ELb1ELi128EEEEEEEEEvNT_6ParamsE:
[----:B------:R-:W-:Y:S01]  /*0000*/  LDC R1, c[0x0][0x28] ;  /* 0x00000a00ff017b82 */ /* 0x000fe20000000800 */
[----:B------:R-:W-:Y:S05]  /*0010*/  EXIT ;  /* 0x000000000000794d */ /* 0x000fea0003800000 */
.L_x_3:
        /* <DEDUP_REMOVED lines=14> */
.L_x_21:


//--------------------- .text._ZN7cutlass13device_kernelIN5flash19enable_sm80_to_sm89INS1_16FlashAttnFwdSm80INS1_25CollectiveMainloopFwdSm80ILi8ELi1ELb1EN4cute5tupleIJNS5_1CILi128EEENS7_ILi96EEES8_EEELi128ENS_10bfloat16_tEfNS_4arch4Sm80ELb0ELb1ELb0ELb1ELb1ELb0ELb1ELb0EEENS1_21CollectiveEpilogueFwdINS6_IJS8_S8_S9_EEENS6_IJNS7_ILi1EEESH_SH_EEESB_SD_Li256ELb1ELb1ELb0ELb0EEENS1_19SingleTileSchedulerILb1ELb0ELb1ELi128EEEEEEEEEvNT_6ParamsE --------------------------
	.section	.text._ZN7cutlass13device_kernelIN5flash19enable_sm80_to_sm89INS1_16FlashAttnFwdSm80INS1_25CollectiveMainloopFwdSm80ILi8ELi1ELb1EN4cute5tupleIJNS5_1CILi128EEENS7_ILi96EEES8_EEELi128ENS_10bfloat16_tEfNS_4arch4Sm80ELb0ELb1ELb0ELb1ELb1ELb0ELb1ELb0EEENS1_21CollectiveEpilogueFwdINS6_IJS8_S8_S9_EEENS6_IJNS7_ILi1EEESH_SH_EEESB_SD_Li256ELb1ELb1ELb0ELb0EEENS1_19SingleTileSchedulerILb1ELb0ELb1ELi128EEEEEEEEEvNT_6ParamsE,"ax",@progbits
	.align	128
.text._ZN7cutlass13device_kernelIN5flash19enable_sm80_to_sm89INS1_16FlashAttnFwdSm80INS1_25CollectiveMainloopFwdSm80ILi8ELi1ELb1EN4cute5tupleIJNS5_1CILi128EEENS7_ILi96EEES8_EEELi128ENS_10bfloat16_tEfNS_4arch4Sm80ELb0ELb1ELb0ELb1ELb1ELb0ELb1ELb0EEENS1_21CollectiveEpilogueFwdINS6_IJS8_S8_S9_EEENS6_IJNS7_ILi1EEESH_SH_EEESB_SD_Li256ELb1ELb1ELb0ELb0EEENS1_19SingleTileSchedulerILb1ELb0ELb1ELi128EEEEEEEEEvNT_6ParamsE:
        .type           _ZN7cutlass13device_kernelIN5flash19enable_sm80_to_sm89INS1_16FlashAttnFwdSm80INS1_25CollectiveMainloopFwdSm80ILi8ELi1ELb1EN4cute5tupleIJNS5_1CILi128EEENS7_ILi96EEES8_EEELi128ENS_10bfloat16_tEfNS_4arch4Sm80ELb0ELb1ELb0ELb1ELb1ELb0ELb1ELb0EEENS1_21CollectiveEpilogueFwdINS6_IJS8_S8_S9_EEENS6_IJNS7_ILi1EEESH_SH_EEESB_SD_Li256ELb1ELb1ELb0ELb0EEENS1_19SingleTileSchedulerILb1ELb0ELb1ELi128EEEEEEEEEvNT_6ParamsE,@function
        .size           _ZN7cutlass13device_kernelIN5flash19enable_sm80_to_sm89INS1_16FlashAttnFwdSm80INS1_25CollectiveMainloopFwdSm80ILi8ELi1ELb1EN4cute5tupleIJNS5_1CILi128EEENS7_ILi96EEES8_EEELi128ENS_10bfloat16_tEfNS_4arch4Sm80ELb0ELb1ELb0ELb1ELb1ELb0ELb1ELb0EEENS1_21CollectiveEpilogueFwdINS6_IJS8_S8_S9_EEENS6_IJNS7_ILi1EEESH_SH_EEESB_SD_Li256ELb1ELb1ELb0ELb0EEENS1_19SingleTileSchedulerILb1ELb0ELb1ELi128EEEEEEEEEvNT_6ParamsE,(.L_x_22 - _ZN7cutlass13device_kernelIN5flash19enable_sm80_to_sm89INS1_16FlashAttnFwdSm80INS1_25CollectiveMainloopFwdSm80ILi8ELi1ELb1EN4cute5tupleIJNS5_1CILi128EEENS7_ILi96EEES8_EEELi128ENS_10bfloat16_tEfNS_4arch4Sm80ELb0ELb1ELb0ELb1ELb1ELb0ELb1ELb0EEENS1_21CollectiveEpilogueFwdINS6_IJS8_S8_S9_EEENS6_IJNS7_ILi1EEESH_SH_EEESB_SD_Li256ELb1ELb1ELb0ELb0EEENS1_19SingleTileSchedulerILb1ELb0ELb1ELi128EEEEEEEEEvNT_6ParamsE)
        .other          _ZN7cutlass13device_kernelIN5flash19enable_sm80_to_sm89INS1_16FlashAttnFwdSm80INS1_25CollectiveMainloopFwdSm80ILi8ELi1ELb1EN4cute5tupleIJNS5_1CILi128EEENS7_ILi96EEES8_EEELi128ENS_10bfloat16_tEfNS_4arch4Sm80ELb0ELb1ELb0ELb1ELb1ELb0ELb1ELb0EEENS1_21CollectiveEpilogueFwdINS6_IJS8_S8_S9_EEENS6_IJNS7_ILi1EEESH_SH_EEESB_SD_Li256ELb1ELb1ELb0ELb0EEENS1_19SingleTileSchedulerILb1ELb0ELb1ELi128EEEEEEEEEvNT_6ParamsE,@"STO_CUDA_ENTRY STV_DEFAULT"
_ZN7cutlass13device_kernelIN5flash19enable_sm80_to_sm89INS1_16FlashAttnFwdSm80INS1_25CollectiveMainloopFwdSm80ILi8ELi1ELb1EN4cute5tupleIJNS5_1CILi128EEENS7_ILi96EEES8_EEELi128ENS_10bfloat16_tEfNS_4arch4Sm80ELb0ELb1ELb0ELb1ELb1ELb0ELb1ELb0EEENS1_21CollectiveEpilogueFwdINS6_IJS8_S8_S9_EEENS6_IJNS7_ILi1EEESH_SH_EEESB_SD_Li256ELb1ELb1ELb0ELb0EEENS1_19SingleTileSchedulerILb1ELb0ELb1ELi128EEEEEEEEEvNT_6ParamsE:
[----:B------:R-:W-:Y:S01]  /*0000*/  LDC R1, c[0x0][0x28] ;  /* 0x00000a00ff017b82 */ /* 0x000fe20000000800 */
[----:B------:R-:W-:Y:S05]  /*0010*/  EXIT ;  /* 0x000000000000794d */ /* 0x000fea0003800000 */
.L_x_4:
        /* <DEDUP_REMOVED lines=14> */
.L_x_22:


//--------------------- .text._ZN7cutlass13device_kernelIN5flash19enable_sm80_to_sm89INS1_16FlashAttnFwdSm80INS1_25CollectiveMainloopFwdSm80ILi8ELi1ELb1EN4cute5tupleIJNS5_1CILi128EEENS7_ILi96EEES8_EEELi128ENS_10bfloat16_tEfNS_4arch4Sm80ELb0ELb1ELb0ELb1ELb1ELb1ELb1ELb0EEENS1_21CollectiveEpilogueFwdINS6_IJS8_S8_S9_EEENS6_IJNS7_ILi1EEESH_SH_EEESB_SD_Li256ELb1ELb1ELb0ELb0EEENS1_19SingleTileSchedulerILb1ELb0ELb1ELi128EEEEEEEEEvNT_6ParamsE --------------------------
	.section	.text._ZN7cutlass13device_kernelIN5flash19enable_sm80_to_sm89INS1_16FlashAttnFwdSm80INS1_25CollectiveMainloopFwdSm80ILi8ELi1ELb1EN4cute5tupleIJNS5_1CILi128EEENS7_ILi96EEES8_EEELi128ENS_10bfloat16_tEfNS_4arch4Sm80ELb0ELb1ELb0ELb1ELb1ELb1ELb1ELb0EEENS1_21CollectiveEpilogueFwdINS6_IJS8_S8_S9_EEENS6_IJNS7_ILi1EEESH_SH_EEESB_SD_Li256ELb1ELb1ELb0ELb0EEENS1_19SingleTileSchedulerILb1ELb0ELb1ELi128EEEEEEEEEvNT_6ParamsE,"ax",@progbits
	.align	128
.text._ZN7cutlass13device_kernelIN5flash19enable_sm80_to_sm89INS1_16FlashAttnFwdSm80INS1_25CollectiveMainloopFwdSm80ILi8ELi1ELb1EN4cute5tupleIJNS5_1CILi128EEENS7_ILi96EEES8_EEELi128ENS_10bfloat16_tEfNS_4arch4Sm80ELb0ELb1ELb0ELb1ELb1ELb1ELb1ELb0EEENS1_21CollectiveEpilogueFwdINS6_IJS8_S8_S9_EEENS6_IJNS7_ILi1EEESH_SH_EEESB_SD_Li256ELb1ELb1ELb0ELb0EEENS1_19SingleTileSchedulerILb1ELb0ELb1ELi128EEEEEEEEEvNT_6ParamsE:
        .type           _ZN7cutlass13device_kernelIN5flash19enable_sm80_to_sm89INS1_16FlashAttnFwdSm80INS1_25CollectiveMainloopFwdSm80ILi8ELi1ELb1EN4cute5tupleIJNS5_1CILi128EEENS7_ILi96EEES8_EEELi128ENS_10bfloat16_tEfNS_4arch4Sm80ELb0ELb1ELb0ELb1ELb1ELb1ELb1ELb0EEENS1_21CollectiveEpilogueFwdINS6_IJS8_S8_S9_EEENS6_IJNS7_ILi1EEESH_SH_EEESB_SD_Li256ELb1ELb1ELb0ELb0EEENS1_19SingleTileSchedulerILb1ELb0ELb1ELi128EEEEEEEEEvNT_6ParamsE,@function
        .size           _ZN7cutlass13device_kernelIN5flash19enable_sm80_to_sm89INS1_16FlashAttnFwdSm80INS1_25CollectiveMainloopFwdSm80ILi8ELi1ELb1EN4cute5tupleIJNS5_1CILi128EEENS7_ILi96EEES8_EEELi128ENS_10bfloat16_tEfNS_4arch4Sm80ELb0ELb1ELb0ELb1ELb1ELb1ELb1ELb0EEENS1_21CollectiveEpilogueFwdINS6_IJS8_S8_S9_EEENS6_IJNS7_ILi1EEESH_SH_EEESB_SD_Li256ELb1ELb1ELb0ELb0EEENS1_19SingleTileSchedulerILb1ELb0ELb1ELi128EEEEEEEEEvNT_6ParamsE,(.L_x_23 - _ZN7cutlass13device_kernelIN5flash19enable_sm80_to_sm89INS1_16FlashAttnFwdSm80INS1_25CollectiveMainloopFwdSm80ILi8ELi1ELb1EN4cute5tupleIJNS5_1CILi128EEENS7_ILi96EEES8_EEELi128ENS_10bfloat16_tEfNS_4arch4Sm80ELb0ELb1ELb0ELb1ELb1ELb1ELb1ELb0EEENS1_21CollectiveEpilogueFwdINS6_IJS8_S8_S9_EEENS6_IJNS7_ILi1EEESH_SH_EEESB_SD_Li256ELb1ELb1ELb0ELb0EEENS1_19SingleTileSchedulerILb1ELb0ELb1ELi128EEEEEEEEEvNT_6ParamsE)
        .other          _ZN7cutlass13device_kernelIN5flash19enable_sm80_to_sm89INS1_16FlashAttnFwdSm80INS1_25CollectiveMainloopFwdSm80ILi8ELi1ELb1EN4cute5tupleIJNS5_1CILi128EEENS7_ILi96EEES8_EEELi128ENS_10bfloat16_tEfNS_4arch4Sm80ELb0ELb1ELb0ELb1ELb1ELb1ELb1ELb0EEENS1_21CollectiveEpilogueFwdINS6_IJS8_S8_S9_EEENS6_IJNS7_ILi1EEESH_SH_EEESB_SD_Li256ELb1ELb1ELb0ELb0EEENS1_19SingleTileSchedulerILb1ELb0ELb1ELi128EEEEEEEEEvNT_6ParamsE,@"STO_CUDA_ENTRY STV_DEFAULT"
_ZN7cutlass13device_kernelIN5flash19enable_sm80_to_sm89INS1_16FlashAttnFwdSm80INS1_25CollectiveMainloopFwdSm80ILi8ELi1ELb1EN4cute5tupleIJNS5_1CILi128EEENS7_ILi96EEES8_EEELi128ENS_10bfloat16_tEfNS_4arch4Sm80ELb0ELb1ELb0ELb1ELb1ELb1ELb1ELb0EEENS1_21CollectiveEpilogueFwdINS6_IJS8_S8_S9_EEENS6_IJNS7_ILi1EEESH_SH_EEESB_SD_Li256ELb1ELb1ELb0ELb0EEENS1_19SingleTileSchedulerILb1ELb0ELb1ELi128EEEEEEEEEvNT_6ParamsE:
[----:B------:R-:W-:Y:S01]  /*0000*/  LDC R1, c[0x0][0x28] ;  /* 0x00000a00ff017b82 */ /* 0x000fe20000000800 */
[----:B------:R-:W-:Y:S05]  /*0010*/  EXIT ;  /* 0x000000000000794d */ /* 0x000fea0003800000 */
.L_x_5:
        /* <DEDUP_REMOVED lines=14> */
.L_x_23:


//--------------------- .text._ZN7cutlass13device_kernelIN5flash19enable_sm80_to_sm89INS1_16FlashAttnFwdSm80INS1_25CollectiveMainloopFwdSm80ILi8ELi1ELb1EN4cute5tupleIJNS5_1CILi128EEES8_S8_EEELi128ENS_10bfloat16_tEfNS_4arch4Sm80ELb1ELb0ELb0ELb0ELb1ELb0ELb1ELb0EEENS1_21CollectiveEpilogueFwdIS9_NS6_IJNS7_ILi1EEESF_SF_EEESA_SC_Li256ELb0ELb1ELb0ELb0EEENS1_30DynamicPersistentTileSchedulerILi256ELi256ELb0ELb1ELb0EEEEEEEEEvNT_6ParamsE --------------------------
	.section	.text._ZN7cutlass13device_kernelIN5flash19enable_sm80_to_sm89INS1_16FlashAttnFwdSm80INS1_25CollectiveMainloopFwdSm80ILi8ELi1ELb1EN4cute5tupleIJNS5_1CILi128EEES8_S8_EEELi128ENS_10bfloat16_tEfNS_4arch4Sm80ELb1ELb0ELb0ELb0ELb1ELb0ELb1ELb0EEENS1_21CollectiveEpilogueFwdIS9_NS6_IJNS7_ILi1EEESF_SF_EEESA_SC_Li256ELb0ELb1ELb0ELb0EEENS1_30DynamicPersistentTileSchedulerILi256ELi256ELb0ELb1ELb0EEEEEEEEEvNT_6ParamsE,"ax",@progbits
	.align	128
.text._ZN7cutlass13device_kernelIN5flash19enable_sm80_to_sm89INS1_16FlashAttnFwdSm80INS1_25CollectiveMainloopFwdSm80ILi8ELi1ELb1EN4cute5tupleIJNS5_1CILi128EEES8_S8_EEELi128ENS_10bfloat16_tEfNS_4arch4Sm80ELb1ELb0ELb0ELb0ELb1ELb0ELb1ELb0EEENS1_21CollectiveEpilogueFwdIS9_NS6_IJNS7_ILi1EEESF_SF_EEESA_SC_Li256ELb0ELb1ELb0ELb0EEENS1_30DynamicPersistentTileSchedulerILi256ELi256ELb0ELb1ELb0EEEEEEEEEvNT_6ParamsE:
        .type           _ZN7cutlass13device_kernelIN5flash19enable_sm80_to_sm89INS1_16FlashAttnFwdSm80INS1_25CollectiveMainloopFwdSm80ILi8ELi1ELb1EN4cute5tupleIJNS5_1CILi128EEES8_S8_EEELi128ENS_10bfloat16_tEfNS_4arch4Sm80ELb1ELb0ELb0ELb0ELb1ELb0ELb1ELb0EEENS1_21CollectiveEpilogueFwdIS9_NS6_IJNS7_ILi1EEESF_SF_EEESA_SC_Li256ELb0ELb1ELb0ELb0EEENS1_30DynamicPersistentTileSchedulerILi256ELi256ELb0ELb1ELb0EEEEEEEEEvNT_6ParamsE,@function
        .size           _ZN7cutlass13device_kernelIN5flash19enable_sm80_to_sm89INS1_16FlashAttnFwdSm80INS1_25CollectiveMainloopFwdSm80ILi8ELi1ELb1EN4cute5tupleIJNS5_1CILi128EEES8_S8_EEELi128ENS_10bfloat16_tEfNS_4arch4Sm80ELb1ELb0ELb0ELb0ELb1ELb0ELb1ELb0EEENS1_21CollectiveEpilogueFwdIS9_NS6_IJNS7_ILi1EEESF_SF_EEESA_SC_Li256ELb0ELb1ELb0ELb0EEENS1_30DynamicPersistentTileSchedulerILi256ELi256ELb0ELb1ELb0EEEEEEEEEvNT_6ParamsE,(.L_x_24 - _ZN7cutlass13device_kernelIN5flash19enable_sm80_to_sm89INS1_16FlashAttnFwdSm80INS1_25CollectiveMainloopFwdSm80ILi8ELi1ELb1EN4cute5tupleIJNS5_1CILi128EEES8_S8_EEELi128ENS_10bfloat16_tEfNS_4arch4Sm80ELb1ELb0ELb0ELb0ELb1ELb0ELb1ELb0EEENS1_21CollectiveEpilogueFwdIS9_NS6_IJNS7_ILi1EEESF_SF_EEESA_SC_Li256ELb0ELb1ELb0ELb0EEENS1_30DynamicPersistentTileSchedulerILi256ELi256ELb0ELb1ELb0EEEEEEEEEvNT_6ParamsE)
        .other          _ZN7cutlass13device_kernelIN5flash19enable_sm80_to_sm89INS1_16FlashAttnFwdSm80INS1_25CollectiveMainloopFwdSm80ILi8ELi1ELb1EN4cute5tupleIJNS5_1CILi128EEES8_S8_EEELi128ENS_10bfloat16_tEfNS_4arch4Sm80ELb1ELb0ELb0ELb0ELb1ELb0ELb1ELb0EEENS1_21CollectiveEpilogueFwdIS9_NS6_IJNS7_ILi1EEESF_SF_EEESA_SC_Li256ELb0ELb1ELb0ELb0EEENS1_30DynamicPersistentTileSchedulerILi256ELi256ELb0ELb1ELb0EEEEEEEEEvNT_6ParamsE,@"STO_CUDA_ENTRY STV_DEFAULT"
_ZN7cutlass13device_kernelIN5flash19enable_sm80_to_sm89INS1_16FlashAttnFwdSm80INS1_25CollectiveMainloopFwdSm80ILi8ELi1ELb1EN4cute5tupleIJNS5_1CILi128EEES8_S8_EEELi128ENS_10bfloat16_tEfNS_4arch4Sm80ELb1ELb0ELb0ELb0ELb1ELb0ELb1ELb0EEENS1_21CollectiveEpilogueFwdIS9_NS6_IJNS7_ILi1EEESF_SF_EEESA_SC_Li256ELb0ELb1ELb0ELb0EEENS1_30DynamicPersistentTileSchedulerILi256ELi256ELb0ELb1ELb0EEEEEEEEEvNT_6ParamsE:
[----:B------:R-:W-:Y:S01]  /*0000*/  LDC R1, c[0x0][0x28] ;  /* 0x00000a00ff017b82 */ /* 0x000fe20000000800 */
[----:B------:R-:W-:Y:S05]  /*0010*/  EXIT ;  /* 0x000000000000794d */ /* 0x000fea0003800000 */
.L_x_6:
        /* <DEDUP_REMOVED lines=14> */
.L_x_24:


//--------------------- .text._ZN7cutlass13device_kernelIN5flash19enable_sm80_to_sm89INS1_16FlashAttnFwdSm80INS1_25CollectiveMainloopFwdSm80ILi8ELi1ELb1EN4cute5tupleIJNS5_1CILi128EEES8_S8_EEELi128ENS_10bfloat16_tEfNS_4arch4Sm80ELb1ELb0ELb0ELb1ELb1ELb0ELb1ELb0EEENS1_21CollectiveEpilogueFwdIS9_NS6_IJNS7_ILi1EEESF_SF_EEESA_SC_Li256ELb1ELb1ELb0ELb0EEENS1_19SingleTileSchedulerILb1ELb0ELb1ELi128EEEEEEEEEvNT_6ParamsE --------------------------
	.section	.text._ZN7cutlass13device_kernelIN5flash19enable_sm80_to_sm89INS1_16FlashAttnFwdSm80INS1_25CollectiveMainloopFwdSm80ILi8ELi1ELb1EN4cute5tupleIJNS5_1CILi128EEES8_S8_EEELi128ENS_10bfloat16_tEfNS_4arch4Sm80ELb1ELb0ELb0ELb1ELb1ELb0ELb1ELb0EEENS1_21CollectiveEpilogueFwdIS9_NS6_IJNS7_ILi1EEESF_SF_EEESA_SC_Li256ELb1ELb1ELb0ELb0EEENS1_19SingleTileSchedulerILb1ELb0ELb1ELi128EEEEEEEEEvNT_6ParamsE,"ax",@progbits
	.align	128
.text._ZN7cutlass13device_kernelIN5flash19enable_sm80_to_sm89INS1_16FlashAttnFwdSm80INS1_25CollectiveMainloopFwdSm80ILi8ELi1ELb1EN4cute5tupleIJNS5_1CILi128EEES8_S8_EEELi128ENS_10bfloat16_tEfNS_4arch4Sm80ELb1ELb0ELb0ELb1ELb1ELb0ELb1ELb0EEENS1_21CollectiveEpilogueFwdIS9_NS6_IJNS7_ILi1EEESF_SF_EEESA_SC_Li256ELb1ELb1ELb0ELb0EEENS1_19SingleTileSchedulerILb1ELb0ELb1ELi128EEEEEEEEEvNT_6ParamsE:
        .type           _ZN7cutlass13device_kernelIN5flash19enable_sm80_to_sm89INS1_16FlashAttnFwdSm80INS1_25CollectiveMainloopFwdSm80ILi8ELi1ELb1EN4cute5tupleIJNS5_1CILi128EEES8_S8_EEELi128ENS_10bfloat16_tEfNS_4arch4Sm80ELb1ELb0ELb0ELb1ELb1ELb0ELb1ELb0EEENS1_21CollectiveEpilogueFwdIS9_NS6_IJNS7_ILi1EEESF_SF_EEESA_SC_Li256ELb1ELb1ELb0ELb0EEENS1_19SingleTileSchedulerILb1ELb0ELb1ELi128EEEEEEEEEvNT_6ParamsE,@function
        .size           _ZN7cutlass13device_kernelIN5flash19enable_sm80_to_sm89INS1_16FlashAttnFwdSm80INS1_25CollectiveMainloopFwdSm80ILi8ELi1ELb1EN4cute5tupleIJNS5_1CILi128EEES8_S8_EEELi128ENS_10bfloat16_tEfNS_4arch4Sm80ELb1ELb0ELb0ELb1ELb1ELb0ELb1ELb0EEENS1_21CollectiveEpilogueFwdIS9_NS6_IJNS7_ILi1EEESF_SF_EEESA_SC_Li256ELb1ELb1ELb0ELb0EEENS1_19SingleTileSchedulerILb1ELb0ELb1ELi128EEEEEEEEEvNT_6ParamsE,(.L_x_25 - _ZN7cutlass13device_kernelIN5flash19enable_sm80_to_sm89INS1_16FlashAttnFwdSm80INS1_25CollectiveMainloopFwdSm80ILi8ELi1ELb1EN4cute5tupleIJNS5_1CILi128EEES8_S8_EEELi128ENS_10bfloat16_tEfNS_4arch4Sm80ELb1ELb0ELb0ELb1ELb1ELb0ELb1ELb0EEENS1_21CollectiveEpilogueFwdIS9_NS6_IJNS7_ILi1EEESF_SF_EEESA_SC_Li256ELb1ELb1ELb0ELb0EEENS1_19SingleTileSchedulerILb1ELb0ELb1ELi128EEEEEEEEEvNT_6ParamsE)
        .other          _ZN7cutlass13device_kernelIN5flash19enable_sm80_to_sm89INS1_16FlashAttnFwdSm80INS1_25CollectiveMainloopFwdSm80ILi8ELi1ELb1EN4cute5tupleIJNS5_1CILi128EEES8_S8_EEELi128ENS_10bfloat16_tEfNS_4arch4Sm80ELb1ELb0ELb0ELb1ELb1ELb0ELb1ELb0EEENS1_21CollectiveEpilogueFwdIS9_NS6_IJNS7_ILi1EEESF_SF_EEESA_SC_Li256ELb1ELb1ELb0ELb0EEENS1_19SingleTileSchedulerILb1ELb0ELb1ELi128EEEEEEEEEvNT_6ParamsE,@"STO_CUDA_ENTRY STV_DEFAULT"
_ZN7cutlass13device_kernelIN5flash19enable_sm80_to_sm89INS1_16FlashAttnFwdSm80INS1_25CollectiveMainloopFwdSm80ILi8ELi1ELb1EN4cute5tupleIJNS5_1CILi128EEES8_S8_EEELi128ENS_10bfloat16_tEfNS_4arch4Sm80ELb1ELb0ELb0ELb1ELb1ELb0ELb1ELb0EEENS1_21CollectiveEpilogueFwdIS9_NS6_IJNS7_ILi1EEESF_SF_EEESA_SC_Li256ELb1ELb1ELb0ELb0EEENS1_19SingleTileSchedulerILb1ELb0ELb1ELi128EEEEEEEEEvNT_6ParamsE:
[----:B------:R-:W-:Y:S01]  /*0000*/  LDC R1, c[0x0][0x28] ;  /* 0x00000a00ff017b82 */ /* 0x000fe20000000800 */
[----:B------:R-:W-:Y:S05]  /*0010*/  EXIT ;  /* 0x000000000000794d */ /* 0x000fea0003800000 */
.L_x_7:
        /* <DEDUP_REMOVED lines=14> */
.L_x_25:


//--------------------- .text._ZN7cutlass13device_kernelIN5flash19enable_sm80_to_sm89INS1_16FlashAttnFwdSm80INS1_25CollectiveMainloopFwdSm80ILi8ELi1ELb1EN4cute5tupleIJNS5_1CILi128EEES8_S8_EEELi128ENS_10bfloat16_tEfNS_4arch4Sm80ELb1ELb0ELb0ELb1ELb1ELb1ELb1ELb0EEENS1_21CollectiveEpilogueFwdIS9_NS6_IJNS7_ILi1EEESF_SF_EEESA_SC_Li256ELb1ELb1ELb0ELb0EEENS1_19SingleTileSchedulerILb1ELb0ELb1ELi128EEEEEEEEEvNT_6ParamsE --------------------------
	.section	.text._ZN7cutlass13device_kernelIN5flash19enable_sm80_to_sm89INS1_16FlashAttnFwdSm80INS1_25CollectiveMainloopFwdSm80ILi8ELi1ELb1EN4cute5tupleIJNS5_1CILi128EEES8_S8_EEELi128ENS_10bfloat16_tEfNS_4arch4Sm80ELb1ELb0ELb0ELb1ELb1ELb1ELb1ELb0EEENS1_21CollectiveEpilogueFwdIS9_NS6_IJNS7_ILi1EEESF_SF_EEESA_SC_Li256ELb1ELb1ELb0ELb0EEENS1_19SingleTileSchedulerILb1ELb0ELb1ELi128EEEEEEEEEvNT_6ParamsE,"ax",@progbits
	.align	128
.text._ZN7cutlass13device_kernelIN5flash19enable_sm80_to_sm89INS1_16FlashAttnFwdSm80INS1_25CollectiveMainloopFwdSm80ILi8ELi1ELb1EN4cute5tupleIJNS5_1CILi128EEES8_S8_EEELi128ENS_10bfloat16_tEfNS_4arch4Sm80ELb1ELb0ELb0ELb1ELb1ELb1ELb1ELb0EEENS1_21CollectiveEpilogueFwdIS9_NS6_IJNS7_ILi1EEESF_SF_EEESA_SC_Li256ELb1ELb1ELb0ELb0EEENS1_19SingleTileSchedulerILb1ELb0ELb1ELi128EEEEEEEEEvNT_6ParamsE:
        .type           _ZN7cutlass13device_kernelIN5flash19enable_sm80_to_sm89INS1_16FlashAttnFwdSm80INS1_25CollectiveMainloopFwdSm80ILi8ELi1ELb1EN4cute5tupleIJNS5_1CILi128EEES8_S8_EEELi128ENS_10bfloat16_tEfNS_4arch4Sm80ELb1ELb0ELb0ELb1ELb1ELb1ELb1ELb0EEENS1_21CollectiveEpilogueFwdIS9_NS6_IJNS7_ILi1EEESF_SF_EEESA_SC_Li256ELb1ELb1ELb0ELb0EEENS1_19SingleTileSchedulerILb1ELb0ELb1ELi128EEEEEEEEEvNT_6ParamsE,@function
        .size           _ZN7cutlass13device_kernelIN5flash19enable_sm80_to_sm89INS1_16FlashAttnFwdSm80INS1_25CollectiveMainloopFwdSm80ILi8ELi1ELb1EN4cute5tupleIJNS5_1CILi128EEES8_S8_EEELi128ENS_10bfloat16_tEfNS_4arch4Sm80ELb1ELb0ELb0ELb1ELb1ELb1ELb1ELb0EEENS1_21CollectiveEpilogueFwdIS9_NS6_IJNS7_ILi1EEESF_SF_EEESA_SC_Li256ELb1ELb1ELb0ELb0EEENS1_19SingleTileSchedulerILb1ELb0ELb1ELi128EEEEEEEEEvNT_6ParamsE,(.L_x_26 - _ZN7cutlass13device_kernelIN5flash19enable_sm80_to_sm89INS1_16FlashAttnFwdSm80INS1_25CollectiveMainloopFwdSm80ILi8ELi1ELb1EN4cute5tupleIJNS5_1CILi128EEES8_S8_EEELi128ENS_10bfloat16_tEfNS_4arch4Sm80ELb1ELb0ELb0ELb1ELb1ELb1ELb1ELb0EEENS1_21CollectiveEpilogueFwdIS9_NS6_IJNS7_ILi1EEESF_SF_EEESA_SC_Li256ELb1ELb1ELb0ELb0EEENS1_19SingleTileSchedulerILb1ELb0ELb1ELi128EEEEEEEEEvNT_6ParamsE)
        .other          _ZN7cutlass13device_kernelIN5flash19enable_sm80_to_sm89INS1_16FlashAttnFwdSm80INS1_25CollectiveMainloopFwdSm80ILi8ELi1ELb1EN4cute5tupleIJNS5_1CILi128EEES8_S8_EEELi128ENS_10bfloat16_tEfNS_4arch4Sm80ELb1ELb0ELb0ELb1ELb1ELb1ELb1ELb0EEENS1_21CollectiveEpilogueFwdIS9_NS6_IJNS7_ILi1EEESF_SF_EEESA_SC_Li256ELb1ELb1ELb0ELb0EEENS1_19SingleTileSchedulerILb1ELb0ELb1ELi128EEEEEEEEEvNT_6ParamsE,@"STO_CUDA_ENTRY STV_DEFAULT"
_ZN7cutlass13device_kernelIN5flash19enable_sm80_to_sm89INS1_16FlashAttnFwdSm80INS1_25CollectiveMainloopFwdSm80ILi8ELi1ELb1EN4cute5tupleIJNS5_1CILi128EEES8_S8_EEELi128ENS_10bfloat16_tEfNS_4arch4Sm80ELb1ELb0ELb0ELb1ELb1ELb1ELb1ELb0EEENS1_21CollectiveEpilogueFwdIS9_NS6_IJNS7_ILi1EEESF_SF_EEESA_SC_Li256ELb1ELb1ELb0ELb0EEENS1_19SingleTileSchedulerILb1ELb0ELb1ELi128EEEEEEEEEvNT_6ParamsE:
[----:B------:R-:W-:Y:S01]  /*0000*/  LDC R1, c[0x0][0x28] ;  /* 0x00000a00ff017b82 */ /* 0x000fe20000000800 */
[----:B------:R-:W-:Y:S05]  /*0010*/  EXIT ;  /* 0x000000000000794d */ /* 0x000fea0003800000 */
.L_x_8:
        /* <DEDUP_REMOVED lines=14> */
.L_x_26:


//--------------------- .text._ZN7cutlass13device_kernelIN5flash19enable_sm80_to_sm89INS1_16FlashAttnFwdSm80INS1_25CollectiveMainloopFwdSm80ILi4ELi1ELb0EN4cute5tupleIJNS5_1CILi128EEENS7_ILi64EEES8_EEELi128ENS_10bfloat16_tEfNS_4arch4Sm80ELb0ELb0ELb0ELb0ELb1ELb0ELb1ELb0EEENS1_21CollectiveEpilogueFwdINS6_IJS8_S8_S9_EEENS6_IJNS7_ILi1EEESH_SH_EEESB_SD_Li128ELb0ELb1ELb0ELb0EEENS1_19SingleTileSchedulerILb0ELb0ELb1ELi128EEEEEEEEEvNT_6ParamsE --------------------------
	.section	.text._ZN7cutlass13device_kernelIN5flash19enable_sm80_to_sm89INS1_16FlashAttnFwdSm80INS1_25CollectiveMainloopFwdSm80ILi4ELi1ELb0EN4cute5tupleIJNS5_1CILi128EEENS7_ILi64EEES8_EEELi128ENS_10bfloat16_tEfNS_4arch4Sm80ELb0ELb0ELb0ELb0ELb1ELb0ELb1ELb0EEENS1_21CollectiveEpilogueFwdINS6_IJS8_S8_S9_EEENS6_IJNS7_ILi1EEESH_SH_EEESB_SD_Li128ELb0ELb1ELb0ELb0EEENS1_19SingleTileSchedulerILb0ELb0ELb1ELi128EEEEEEEEEvNT_6ParamsE,"ax",@progbits
	.align	128
.text._ZN7cutlass13device_kernelIN5flash19enable_sm80_to_sm89INS1_16FlashAttnFwdSm80INS1_25CollectiveMainloopFwdSm80ILi4ELi1ELb0EN4cute5tupleIJNS5_1CILi128EEENS7_ILi64EEES8_EEELi128ENS_10bfloat16_tEfNS_4arch4Sm80ELb0ELb0ELb0ELb0ELb1ELb0ELb1ELb0EEENS1_21CollectiveEpilogueFwdINS6_IJS8_S8_S9_EEENS6_IJNS7_ILi1EEESH_SH_EEESB_SD_Li128ELb0ELb1ELb0ELb0EEENS1_19SingleTileSchedulerILb0ELb0ELb1ELi128EEEEEEEEEvNT_6ParamsE:
        .type           _ZN7cutlass13device_kernelIN5flash19enable_sm80_to_sm89INS1_16FlashAttnFwdSm80INS1_25CollectiveMainloopFwdSm80ILi4ELi1ELb0EN4cute5tupleIJNS5_1CILi128EEENS7_ILi64EEES8_EEELi128ENS_10bfloat16_tEfNS_4arch4Sm80ELb0ELb0ELb0ELb0ELb1ELb0ELb1ELb0EEENS1_21CollectiveEpilogueFwdINS6_IJS8_S8_S9_EEENS6_IJNS7_ILi1EEESH_SH_EEESB_SD_Li128ELb0ELb1ELb0ELb0EEENS1_19SingleTileSchedulerILb0ELb0ELb1ELi128EEEEEEEEEvNT_6ParamsE,@function
        .size           _ZN7cutlass13device_kernelIN5flash19enable_sm80_to_sm89INS1_16FlashAttnFwdSm80INS1_25CollectiveMainloopFwdSm80ILi4ELi1ELb0EN4cute5tupleIJNS5_1CILi128EEENS7_ILi64EEES8_EEELi128ENS_10bfloat16_tEfNS_4arch4Sm80ELb0ELb0ELb0ELb0ELb1ELb0ELb1ELb0EEENS1_21CollectiveEpilogueFwdINS6_IJS8_S8_S9_EEENS6_IJNS7_ILi1EEESH_SH_EEESB_SD_Li128ELb0ELb1ELb0ELb0EEENS1_19SingleTileSchedulerILb0ELb0ELb1ELi128EEEEEEEEEvNT_6ParamsE,(.L_x_27 - _ZN7cutlass13device_kernelIN5flash19enable_sm80_to_sm89INS1_16FlashAttnFwdSm80INS1_25CollectiveMainloopFwdSm80ILi4ELi1ELb0EN4cute5tupleIJNS5_1CILi128EEENS7_ILi64EEES8_EEELi128ENS_10bfloat16_tEfNS_4arch4Sm80ELb0ELb0ELb0ELb0ELb1ELb0ELb1ELb0EEENS1_21CollectiveEpilogueFwdINS6_IJS8_S8_S9_EEENS6_IJNS7_ILi1EEESH_SH_EEESB_SD_Li128ELb0ELb1ELb0ELb0EEENS1_19SingleTileSchedulerILb0ELb0ELb1ELi128EEEEEEEEEvNT_6ParamsE)
        .other          _ZN7cutlass13device_kernelIN5flash19enable_sm80_to_sm89INS1_16FlashAttnFwdSm80INS1_25CollectiveMainloopFwdSm80ILi4ELi1ELb0EN4cute5tupleIJNS5_1CILi128EEENS7_ILi64EEES8_EEELi128ENS_10bfloat16_tEfNS_4arch4Sm80ELb0ELb0ELb0ELb0ELb1ELb0ELb1ELb0EEENS1_21CollectiveEpilogueFwdINS6_IJS8_S8_S9_EEENS6_IJNS7_ILi1EEESH_SH_EEESB_SD_Li128ELb0ELb1ELb0ELb0EEENS1_19SingleTileSchedulerILb0ELb0ELb1ELi128EEEEEEEEEvNT_6ParamsE,@"STO_CUDA_ENTRY STV_DEFAULT"
_ZN7cutlass13device_kernelIN5flash19enable_sm80_to_sm89INS1_16FlashAttnFwdSm80INS1_25CollectiveMainloopFwdSm80ILi4ELi1ELb0EN4cute5tupleIJNS5_1CILi128EEENS7_ILi64EEES8_EEELi128ENS_10bfloat16_tEfNS_4arch4Sm80ELb0ELb0ELb0ELb0ELb1ELb0ELb1ELb0EEENS1_21CollectiveEpilogueFwdINS6_IJS8_S8_S9_EEENS6_IJNS7_ILi1EEESH_SH_EEESB_SD_Li128ELb0ELb1ELb0ELb0EEENS1_19SingleTileSchedulerILb0ELb0ELb1ELi128EEEEEEEEEvNT_6ParamsE:
[----:B------:R-:W-:Y:S01]  /*0000*/  LDC R1, c[0x0][0x28] ;  /* 0x00000a00ff017b82 */ /* 0x000fe20000000800 */
[----:B------:R-:W-:Y:S05]  /*0010*/  EXIT ;  /* 0x000000000000794d */ /* 0x000fea0003800000 */
.L_x_9:
        /* <DEDUP_REMOVED lines=14> */
.L_x_27:


//--------------------- .text._ZN7cutlass13device_kernelIN5flash19enable_sm80_to_sm89INS1_16FlashAttnFwdSm80INS1_25CollectiveMainloopFwdSm80ILi4ELi1ELb0EN4cute5tupleIJNS5_1CILi128EEENS7_ILi64EEES8_EEELi128ENS_10bfloat16_tEfNS_4arch4Sm80ELb0ELb0ELb0ELb1ELb1ELb0ELb1ELb0EEENS1_21CollectiveEpilogueFwdINS6_IJS8_S8_S9_EEENS6_IJNS7_ILi1EEESH_SH_EEESB_SD_Li128ELb1ELb1ELb0ELb0EEENS1_19SingleTileSchedulerILb1ELb0ELb1ELi128EEEEEEEEEvNT_6ParamsE --------------------------
	.section	.text._ZN7cutlass13device_kernelIN5flash19enable_sm80_to_sm89INS1_16FlashAttnFwdSm80INS1_25CollectiveMainloopFwdSm80ILi4ELi1ELb0EN4cute5tupleIJNS5_1CILi128EEENS7_ILi64EEES8_EEELi128ENS_10bfloat16_tEfNS_4arch4Sm80ELb0ELb0ELb0ELb1ELb1ELb0ELb1ELb0EEENS1_21CollectiveEpilogueFwdINS6_IJS8_S8_S9_EEENS6_IJNS7_ILi1EEESH_SH_EEESB_SD_Li128ELb1ELb1ELb0ELb0EEENS1_19SingleTileSchedulerILb1ELb0ELb1ELi128EEEEEEEEEvNT_6ParamsE,"ax",@progbits
	.align	128
.text._ZN7cutlass13device_kernelIN5flash19enable_sm80_to_sm89INS1_16FlashAttnFwdSm80INS1_25CollectiveMainloopFwdSm80ILi4ELi1ELb0EN4cute5tupleIJNS5_1CILi128EEENS7_ILi64EEES8_EEELi128ENS_10bfloat16_tEfNS_4arch4Sm80ELb0ELb0ELb0ELb1ELb1ELb0ELb1ELb0EEENS1_21CollectiveEpilogueFwdINS6_IJS8_S8_S9_EEENS6_IJNS7_ILi1EEESH_SH_EEESB_SD_Li128ELb1ELb1ELb0ELb0EEENS1_19SingleTileSchedulerILb1ELb0ELb1ELi128EEEEEEEEEvNT_6ParamsE:
        .type           _ZN7cutlass13device_kernelIN5flash19enable_sm80_to_sm89INS1_16FlashAttnFwdSm80INS1_25CollectiveMainloopFwdSm80ILi4ELi1ELb0EN4cute5tupleIJNS5_1CILi128EEENS7_ILi64EEES8_EEELi128ENS_10bfloat16_tEfNS_4arch4Sm80ELb0ELb0ELb0ELb1ELb1ELb0ELb1ELb0EEENS1_21CollectiveEpilogueFwdINS6_IJS8_S8_S9_EEENS6_IJNS7_ILi1EEESH_SH_EEESB_SD_Li128ELb1ELb1ELb0ELb0EEENS1_19SingleTileSchedulerILb1ELb0ELb1ELi128EEEEEEEEEvNT_6ParamsE,@function
        .size           _ZN7cutlass13device_kernelIN5flash19enable_sm80_to_sm89INS1_16FlashAttnFwdSm80INS1_25CollectiveMainloopFwdSm80ILi4ELi1ELb0EN4cute5tupleIJNS5_1CILi128EEENS7_ILi64EEES8_EEELi128ENS_10bfloat16_tEfNS_4arch4Sm80ELb0ELb0ELb0ELb1ELb1ELb0ELb1ELb0EEENS1_21CollectiveEpilogueFwdINS6_IJS8_S8_S9_EEENS6_IJNS7_ILi1EEESH_SH_EEESB_SD_Li128ELb1ELb1ELb0ELb0EEENS1_19SingleTileSchedulerILb1ELb0ELb1ELi128EEEEEEEEEvNT_6ParamsE,(.L_x_28 - _ZN7cutlass13device_kernelIN5flash19enable_sm80_to_sm89INS1_16FlashAttnFwdSm80INS1_25CollectiveMainloopFwdSm80ILi4ELi1ELb0EN4cute5tupleIJNS5_1CILi128EEENS7_ILi64EEES8_EEELi128ENS_10bfloat16_tEfNS_4arch4Sm80ELb0ELb0ELb0ELb1ELb1ELb0ELb1ELb0EEENS1_21CollectiveEpilogueFwdINS6_IJS8_S8_S9_EEENS6_IJNS7_ILi1EEESH_SH_EEESB_SD_Li128ELb1ELb1ELb0ELb0EEENS1_19SingleTileSchedulerILb1ELb0ELb1ELi128EEEEEEEEEvNT_6ParamsE)
        .other          _ZN7cutlass13device_kernelIN5flash19enable_sm80_to_sm89INS1_16FlashAttnFwdSm80INS1_25CollectiveMainloopFwdSm80ILi4ELi1ELb0EN4cute5tupleIJNS5_1CILi128EEENS7_ILi64EEES8_EEELi128ENS_10bfloat16_tEfNS_4arch4Sm80ELb0ELb0ELb0ELb1ELb1ELb0ELb1ELb0EEENS1_21CollectiveEpilogueFwdINS6_IJS8_S8_S9_EEENS6_IJNS7_ILi1EEESH_SH_EEESB_SD_Li128ELb1ELb1ELb0ELb0EEENS1_19SingleTileSchedulerILb1ELb0ELb1ELi128EEEEEEEEEvNT_6ParamsE,@"STO_CUDA_ENTRY STV_DEFAULT"
_ZN7cutlass13device_kernelIN5flash19enable_sm80_to_sm89INS1_16FlashAttnFwdSm80INS1_25CollectiveMainloopFwdSm80ILi4ELi1ELb0EN4cute5tupleIJNS5_1CILi128EEENS7_ILi64EEES8_EEELi128ENS_10bfloat16_tEfNS_4arch4Sm80ELb0ELb0ELb0ELb1ELb1ELb0ELb1ELb0EEENS1_21CollectiveEpilogueFwdINS6_IJS8_S8_S9_EEENS6_IJNS7_ILi1EEESH_SH_EEESB_SD_Li128ELb1ELb1ELb0ELb0EEENS1_19SingleTileSchedulerILb1ELb0ELb1ELi128EEEEEEEEEvNT_6ParamsE:
[----:B------:R-:W-:Y:S01]  /*0000*/  LDC R1, c[0x0][0x28] ;  /* 0x00000a00ff017b82 */ /* 0x000fe20000000800 */
[----:B------:R-:W-:Y:S05]  /*0010*/  EXIT ;  /* 0x000000000000794d */ /* 0x000fea0003800000 */
.L_x_10:
        /* <DEDUP_REMOVED lines=14> */
.L_x_28:


//--------------------- .text._ZN7cutlass13device_kernelIN5flash19enable_sm80_to_sm89INS1_16FlashAttnFwdSm80INS1_25CollectiveMainloopFwdSm80ILi4ELi1ELb0EN4cute5tupleIJNS5_1CILi128EEENS7_ILi64EEES8_EEELi128ENS_10bfloat16_tEfNS_4arch4Sm80ELb0ELb0ELb0ELb1ELb1ELb1ELb1ELb0EEENS1_21CollectiveEpilogueFwdINS6_IJS8_S8_S9_EEENS6_IJNS7_ILi1EEESH_SH_EEESB_SD_Li128ELb1ELb1ELb0ELb0EEENS1_19SingleTileSchedulerILb1ELb0ELb1ELi128EEEEEEEEEvNT_6ParamsE --------------------------
	.section	.text._ZN7cutlass13device_kernelIN5flash19enable_sm80_to_sm89INS1_16FlashAttnFwdSm80INS1_25CollectiveMainloopFwdSm80ILi4ELi1ELb0EN4cute5tupleIJNS5_1CILi128EEENS7_ILi64EEES8_EEELi128ENS_10bfloat16_tEfNS_4arch4Sm80ELb0ELb0ELb0ELb1ELb1ELb1ELb1ELb0EEENS1_21CollectiveEpilogueFwdINS6_IJS8_S8_S9_EEENS6_IJNS7_ILi1EEESH_SH_EEESB_SD_Li128ELb1ELb1ELb0ELb0EEENS1_19SingleTileSchedulerILb1ELb0ELb1ELi128EEEEEEEEEvNT_6ParamsE,"ax",@progbits
	.align	128
.text._ZN7cutlass13device_kernelIN5flash19enable_sm80_to_sm89INS1_16FlashAttnFwdSm80INS1_25CollectiveMainloopFwdSm80ILi4ELi1ELb0EN4cute5tupleIJNS5_1CILi128EEENS7_ILi64EEES8_EEELi128ENS_10bfloat16_tEfNS_4arch4Sm80ELb0ELb0ELb0ELb1ELb1ELb1ELb1ELb0EEENS1_21CollectiveEpilogueFwdINS6_IJS8_S8_S9_EEENS6_IJNS7_ILi1EEESH_SH_EEESB_SD_Li128ELb1ELb1ELb0ELb0EEENS1_19SingleTileSchedulerILb1ELb0ELb1ELi128EEEEEEEEEvNT_6ParamsE:
        .type           _ZN7cutlass13device_kernelIN5flash19enable_sm80_to_sm89INS1_16FlashAttnFwdSm80INS1_25CollectiveMainloopFwdSm80ILi4ELi1ELb0EN4cute5tupleIJNS5_1CILi128EEENS7_ILi64EEES8_EEELi128ENS_10bfloat16_tEfNS_4arch4Sm80ELb0ELb0ELb0ELb1ELb1ELb1ELb1ELb0EEENS1_21CollectiveEpilogueFwdINS6_IJS8_S8_S9_EEENS6_IJNS7_ILi1EEESH_SH_EEESB_SD_Li128ELb1ELb1ELb0ELb0EEENS1_19SingleTileSchedulerILb1ELb0ELb1ELi128EEEEEEEEEvNT_6ParamsE,@function
        .size           _ZN7cutlass13device_kernelIN5flash19enable_sm80_to_sm89INS1_16FlashAttnFwdSm80INS1_25CollectiveMainloopFwdSm80ILi4ELi1ELb0EN4cute5tupleIJNS5_1CILi128EEENS7_ILi64EEES8_EEELi128ENS_10bfloat16_tEfNS_4arch4Sm80ELb0ELb0ELb0ELb1ELb1ELb1ELb1ELb0EEENS1_21CollectiveEpilogueFwdINS6_IJS8_S8_S9_EEENS6_IJNS7_ILi1EEESH_SH_EEESB_SD_Li128ELb1ELb1ELb0ELb0EEENS1_19SingleTileSchedulerILb1ELb0ELb1ELi128EEEEEEEEEvNT_6ParamsE,(.L_x_29 - _ZN7cutlass13device_kernelIN5flash19enable_sm80_to_sm89INS1_16FlashAttnFwdSm80INS1_25CollectiveMainloopFwdSm80ILi4ELi1ELb0EN4cute5tupleIJNS5_1CILi128EEENS7_ILi64EEES8_EEELi128ENS_10bfloat16_tEfNS_4arch4Sm80ELb0ELb0ELb0ELb1ELb1ELb1ELb1ELb0EEENS1_21CollectiveEpilogueFwdINS6_IJS8_S8_S9_EEENS6_IJNS7_ILi1EEESH_SH_EEESB_SD_Li128ELb1ELb1ELb0ELb0EEENS1_19SingleTileSchedulerILb1ELb0ELb1ELi128EEEEEEEEEvNT_6ParamsE)
        .other          _ZN7cutlass13device_kernelIN5flash19enable_sm80_to_sm89INS1_16FlashAttnFwdSm80INS1_25CollectiveMainloopFwdSm80ILi4ELi1ELb0EN4cute5tupleIJNS5_1CILi128EEENS7_ILi64EEES8_EEELi128ENS_10bfloat16_tEfNS_4arch4Sm80ELb0ELb0ELb0ELb1ELb1ELb1ELb1ELb0EEENS1_21CollectiveEpilogueFwdINS6_IJS8_S8_S9_EEENS6_IJNS7_ILi1EEESH_SH_EEESB_SD_Li128ELb1ELb1ELb0ELb0EEENS1_19SingleTileSchedulerILb1ELb0ELb1ELi128EEEEEEEEEvNT_6ParamsE,@"STO_CUDA_ENTRY STV_DEFAULT"
_ZN7cutlass13device_kernelIN5flash19enable_sm80_to_sm89INS1_16FlashAttnFwdSm80INS1_25CollectiveMainloopFwdSm80ILi4ELi1ELb0EN4cute5tupleIJNS5_1CILi128EEENS7_ILi64EEES8_EEELi128ENS_10bfloat16_tEfNS_4arch4Sm80ELb0ELb0ELb0ELb1ELb1ELb1ELb1ELb0EEENS1_21CollectiveEpilogueFwdINS6_IJS8_S8_S9_EEENS6_IJNS7_ILi1EEESH_SH_EEESB_SD_Li128ELb1ELb1ELb0ELb0EEENS1_19SingleTileSchedulerILb1ELb0ELb1ELi128EEEEEEEEEvNT_6ParamsE:
[----:B------:R-:W-:Y:S01]  /*0000*/  LDC R1, c[0x0][0x28] ;  /* 0x00000a00ff017b82 */ /* 0x000fe20000000800 */
[----:B------:R-:W-:Y:S05]  /*0010*/  EXIT ;  /* 0x000000000000794d */ /* 0x000fea0003800000 */
.L_x_11:
        /* <DEDUP_REMOVED lines=14> */
.L_x_29:


//--------------------- .text._ZN7cutlass13device_kernelIN5flash19enable_sm80_to_sm89INS1_16FlashAttnFwdSm80INS1_25CollectiveMainloopFwdSm80ILi4ELi1ELb0EN4cute5tupleIJNS5_1CILi128EEENS7_ILi48EEES8_EEELi128ENS_10bfloat16_tEfNS_4arch4Sm80ELb0ELb1ELb0ELb0ELb1ELb0ELb1ELb0EEENS1_21CollectiveEpilogueFwdINS6_IJS8_S8_S9_EEENS6_IJNS7_ILi1EEESH_SH_EEESB_SD_Li128ELb0ELb1ELb0ELb0EEENS1_19SingleTileSchedulerILb0ELb0ELb1ELi128EEEEEEEEEvNT_6ParamsE --------------------------
	.section	.text._ZN7cutlass13device_kernelIN5flash19enable_sm80_to_sm89INS1_16FlashAttnFwdSm80INS1_25CollectiveMainloopFwdSm80ILi4ELi1ELb0EN4cute5tupleIJNS5_1CILi128EEENS7_ILi48EEES8_EEELi128ENS_10bfloat16_tEfNS_4arch4Sm80ELb0ELb1ELb0ELb0ELb1ELb0ELb1ELb0EEENS1_21CollectiveEpilogueFwdINS6_IJS8_S8_S9_EEENS6_IJNS7_ILi1EEESH_SH_EEESB_SD_Li128ELb0ELb1ELb0ELb0EEENS1_19SingleTileSchedulerILb0ELb0ELb1ELi128EEEEEEEEEvNT_6ParamsE,"ax",@progbits
	.align	128
.text._ZN7cutlass13device_kernelIN5flash19enable_sm80_to_sm89INS1_16FlashAttnFwdSm80INS1_25CollectiveMainloopFwdSm80ILi4ELi1ELb0EN4cute5tupleIJNS5_1CILi128EEENS7_ILi48EEES8_EEELi128ENS_10bfloat16_tEfNS_4arch4Sm80ELb0ELb1ELb0ELb0ELb1ELb0ELb1ELb0EEENS1_21CollectiveEpilogueFwdINS6_IJS8_S8_S9_EEENS6_IJNS7_ILi1EEESH_SH_EEESB_SD_Li128ELb0ELb1ELb0ELb0EEENS1_19SingleTileSchedulerILb0ELb0ELb1ELi128EEEEEEEEEvNT_6ParamsE:
        .type           _ZN7cutlass13device_kernelIN5flash19enable_sm80_to_sm89INS1_16FlashAttnFwdSm80INS1_25CollectiveMainloopFwdSm80ILi4ELi1ELb0EN4cute5tupleIJNS5_1CILi128EEENS7_ILi48EEES8_EEELi128ENS_10bfloat16_tEfNS_4arch4Sm80ELb0ELb1ELb0ELb0ELb1ELb0ELb1ELb0EEENS1_21CollectiveEpilogueFwdINS6_IJS8_S8_S9_EEENS6_IJNS7_ILi1EEESH_SH_EEESB_SD_Li128ELb0ELb1ELb0ELb0EEENS1_19SingleTileSchedulerILb0ELb0ELb1ELi128EEEEEEEEEvNT_6ParamsE,@function
        .size           _ZN7cutlass13device_kernelIN5flash19enable_sm80_to_sm89INS1_16FlashAttnFwdSm80INS1_25CollectiveMainloopFwdSm80ILi4ELi1ELb0EN4cute5tupleIJNS5_1CILi128EEENS7_ILi48EEES8_EEELi128ENS_10bfloat16_tEfNS_4arch4Sm80ELb0ELb1ELb0ELb0ELb1ELb0ELb1ELb0EEENS1_21CollectiveEpilogueFwdINS6_IJS8_S8_S9_EEENS6_IJNS7_ILi1EEESH_SH_EEESB_SD_Li128ELb0ELb1ELb0ELb0EEENS1_19SingleTileSchedulerILb0ELb0ELb1ELi128EEEEEEEEEvNT_6ParamsE,(.L_x_30 - _ZN7cutlass13device_kernelIN5flash19enable_sm80_to_sm89INS1_16FlashAttnFwdSm80INS1_25CollectiveMainloopFwdSm80ILi4ELi1ELb0EN4cute5tupleIJNS5_1CILi128EEENS7_ILi48EEES8_EEELi128ENS_10bfloat16_tEfNS_4arch4Sm80ELb0ELb1ELb0ELb0ELb1ELb0ELb1ELb0EEENS1_21CollectiveEpilogueFwdINS6_IJS8_S8_S9_EEENS6_IJNS7_ILi1EEESH_SH_EEESB_SD_Li128ELb0ELb1ELb0ELb0EEENS1_19SingleTileSchedulerILb0ELb0ELb1ELi128EEEEEEEEEvNT_6ParamsE)
        .other          _ZN7cutlass13device_kernelIN5flash19enable_sm80_to_sm89INS1_16FlashAttnFwdSm80INS1_25CollectiveMainloopFwdSm80ILi4ELi1ELb0EN4cute5tupleIJNS5_1CILi128EEENS7_ILi48EEES8_EEELi128ENS_10bfloat16_tEfNS_4arch4Sm80ELb0ELb1ELb0ELb0ELb1ELb0ELb1ELb0EEENS1_21CollectiveEpilogueFwdINS6_IJS8_S8_S9_EEENS6_IJNS7_ILi1EEESH_SH_EEESB_SD_Li128ELb0ELb1ELb0ELb0EEENS1_19SingleTileSchedulerILb0ELb0ELb1ELi128EEEEEEEEEvNT_6ParamsE,@"STO_CUDA_ENTRY STV_DEFAULT"
_ZN7cutlass13device_kernelIN5flash19enable_sm80_to_sm89INS1_16FlashAttnFwdSm80INS1_25CollectiveMainloopFwdSm80ILi4ELi1ELb0EN4cute5tupleIJNS5_1CILi128EEENS7_ILi48EEES8_EEELi128ENS_10bfloat16_tEfNS_4arch4Sm80ELb0ELb1ELb0ELb0ELb1ELb0ELb1ELb0EEENS1_21CollectiveEpilogueFwdINS6_IJS8_S8_S9_EEENS6_IJNS7_ILi1EEESH_SH_EEESB_SD_Li128ELb0ELb1ELb0ELb0EEENS1_19SingleTileSchedulerILb0ELb0ELb1ELi128EEEEEEEEEvNT_6ParamsE:
[----:B------:R-:W-:Y:S01]  /*0000*/  LDC R1, c[0x0][0x28] ;  /* 0x00000a00ff017b82 */ /* 0x000fe20000000800 */
[----:B------:R-:W-:Y:S05]  /*0010*/  EXIT ;  /* 0x000000000000794d */ /* 0x000fea0003800000 */
.L_x_12:
        /* <DEDUP_REMOVED lines=14> */
.L_x_30:


//--------------------- .text._ZN7cutlass13device_kernelIN5flash19enable_sm80_to_sm89INS1_16FlashAttnFwdSm80INS1_25CollectiveMainloopFwdSm80ILi4ELi1ELb0EN4cute5tupleIJNS5_1CILi128EEENS7_ILi48EEES8_EEELi128ENS_10bfloat16_tEfNS_4arch4Sm80ELb0ELb1ELb0ELb1ELb1ELb0ELb1ELb0EEENS1_21CollectiveEpilogueFwdINS6_IJS8_S8_S9_EEENS6_IJNS7_ILi1EEESH_SH_EEESB_SD_Li128ELb1ELb1ELb0ELb0EEENS1_19SingleTileSchedulerILb1ELb0ELb1ELi128EEEEEEEEEvNT_6ParamsE --------------------------
	.section	.text._ZN7cutlass13device_kernelIN5flash19enable_sm80_to_sm89INS1_16FlashAttnFwdSm80INS1_25CollectiveMainloopFwdSm80ILi4ELi1ELb0EN4cute5tupleIJNS5_1CILi128EEENS7_ILi48EEES8_EEELi128ENS_10bfloat16_tEfNS_4arch4Sm80ELb0ELb1ELb0ELb1ELb1ELb0ELb1ELb0EEENS1_21CollectiveEpilogueFwdINS6_IJS8_S8_S9_EEENS6_IJNS7_ILi1EEESH_SH_EEESB_SD_Li128ELb1ELb1ELb0ELb0EEENS1_19SingleTileSchedulerILb1ELb0ELb1ELi128EEEEEEEEEvNT_6ParamsE,"ax",@progbits
	.align	128
.text._ZN7cutlass13device_kernelIN5flash19enable_sm80_to_sm89INS1_16FlashAttnFwdSm80INS1_25CollectiveMainloopFwdSm80ILi4ELi1ELb0EN4cute5tupleIJNS5_1CILi128EEENS7_ILi48EEES8_EEELi128ENS_10bfloat16_tEfNS_4arch4Sm80ELb0ELb1ELb0ELb1ELb1ELb0ELb1ELb0EEENS1_21CollectiveEpilogueFwdINS6_IJS8_S8_S9_EEENS6_IJNS7_ILi1EEESH_SH_EEESB_SD_Li128ELb1ELb1ELb0ELb0EEENS1_19SingleTileSchedulerILb1ELb0ELb1ELi128EEEEEEEEEvNT_6ParamsE:
        .type           _ZN7cutlass13device_kernelIN5flash19enable_sm80_to_sm89INS1_16FlashAttnFwdSm80INS1_25CollectiveMainloopFwdSm80ILi4ELi1ELb0EN4cute5tupleIJNS5_1CILi128EEENS7_ILi48EEES8_EEELi128ENS_10bfloat16_tEfNS_4arch4Sm80ELb0ELb1ELb0ELb1ELb1ELb0ELb1ELb0EEENS1_21CollectiveEpilogueFwdINS6_IJS8_S8_S9_EEENS6_IJNS7_ILi1EEESH_SH_EEESB_SD_Li128ELb1ELb1ELb0ELb0EEENS1_19SingleTileSchedulerILb1ELb0ELb1ELi128EEEEEEEEEvNT_6ParamsE,@function
        .size           _ZN7cutlass13device_kernelIN5flash19enable_sm80_to_sm89INS1_16FlashAttnFwdSm80INS1_25CollectiveMainloopFwdSm80ILi4ELi1ELb0EN4cute5tupleIJNS5_1CILi128EEENS7_ILi48EEES8_EEELi128ENS_10bfloat16_tEfNS_4arch4Sm80ELb0ELb1ELb0ELb1ELb1ELb0ELb1ELb0EEENS1_21CollectiveEpilogueFwdINS6_IJS8_S8_S9_EEENS6_IJNS7_ILi1EEESH_SH_EEESB_SD_Li128ELb1ELb1ELb0ELb0EEENS1_19SingleTileSchedulerILb1ELb0ELb1ELi128EEEEEEEEEvNT_6ParamsE,(.L_x_31 - _ZN7cutlass13device_kernelIN5flash19enable_sm80_to_sm89INS1_16FlashAttnFwdSm80INS1_25CollectiveMainloopFwdSm80ILi4ELi1ELb0EN4cute5tupleIJNS5_1CILi128EEENS7_ILi48EEES8_EEELi128ENS_10bfloat16_tEfNS_4arch4Sm80ELb0ELb1ELb0ELb1ELb1ELb0ELb1ELb0EEENS1_21CollectiveEpilogueFwdINS6_IJS8_S8_S9_EEENS6_IJNS7_ILi1EEESH_SH_EEESB_SD_Li128ELb1ELb1ELb0ELb0EEENS1_19SingleTileSchedulerILb1ELb0ELb1ELi128EEEEEEEEEvNT_6ParamsE)
        .other          _ZN7cutlass13device_kernelIN5flash19enable_sm80_to_sm89INS1_16FlashAttnFwdSm80INS1_25CollectiveMainloopFwdSm80ILi4ELi1ELb0EN4cute5tupleIJNS5_1CILi128EEENS7_ILi48EEES8_EEELi128ENS_10bfloat16_tEfNS_4arch4Sm80ELb0ELb1ELb0ELb1ELb1ELb0ELb1ELb0EEENS1_21CollectiveEpilogueFwdINS6_IJS8_S8_S9_EEENS6_IJNS7_ILi1EEESH_SH_EEESB_SD_Li128ELb1ELb1ELb0ELb0EEENS1_19SingleTileSchedulerILb1ELb0ELb1ELi128EEEEEEEEEvNT_6ParamsE,@"STO_CUDA_ENTRY STV_DEFAULT"
_ZN7cutlass13device_kernelIN5flash19enable_sm80_to_sm89INS1_16FlashAttnFwdSm80INS1_25CollectiveMainloopFwdSm80ILi4ELi1ELb0EN4cute5tupleIJNS5_1CILi128EEENS7_ILi48EEES8_EEELi128ENS_10bfloat16_tEfNS_4arch4Sm80ELb0ELb1ELb0ELb1ELb1ELb0ELb1ELb0EEENS1_21CollectiveEpilogueFwdINS6_IJS8_S8_S9_EEENS6_IJNS7_ILi1EEESH_SH_EEESB_SD_Li128ELb1ELb1ELb0ELb0EEENS1_19SingleTileSchedulerILb1ELb0ELb1ELi128EEEEEEEEEvNT_6ParamsE:
[----:B------:R-:W-:Y:S01]  /*0000*/  LDC R1, c[0x0][0x28] ;  /* 0x00000a00ff017b82 */ /* 0x000fe20000000800 */
[----:B------:R-:W-:Y:S05]  /*0010*/  EXIT ;  /* 0x000000000000794d */ /* 0x000fea0003800000 */
.L_x_13:
        /* <DEDUP_REMOVED lines=14> */
.L_x_31:


//--------------------- .text._ZN7cutlass13device_kernelIN5flash19enable_sm80_to_sm89INS1_16FlashAttnFwdSm80INS1_25CollectiveMainloopFwdSm80ILi4ELi1ELb0EN4cute5tupleIJNS5_1CILi128EEENS7_ILi48EEES8_EEELi128ENS_10bfloat16_tEfNS_4arch4Sm80ELb0ELb1ELb0ELb1ELb1ELb1ELb1ELb0EEENS1_21CollectiveEpilogueFwdINS6_IJS8_S8_S9_EEENS6_IJNS7_ILi1EEESH_SH_EEESB_SD_Li128ELb1ELb1ELb0ELb0EEENS1_19SingleTileSchedulerILb1ELb0ELb1ELi128EEEEEEEEEvNT_6ParamsE --------------------------
	.section	.text._ZN7cutlass13device_kernelIN5flash19enable_sm80_to_sm89INS1_16FlashAttnFwdSm80INS1_25CollectiveMainloopFwdSm80ILi4ELi1ELb0EN4cute5tupleIJNS5_1CILi128EEENS7_ILi48EEES8_EEELi128ENS_10bfloat16_tEfNS_4arch4Sm80ELb0ELb1ELb0ELb1ELb1ELb1ELb1ELb0EEENS1_21CollectiveEpilogueFwdINS6_IJS8_S8_S9_EEENS6_IJNS7_ILi1EEESH_SH_EEESB_SD_Li128ELb1ELb1ELb0ELb0EEENS1_19SingleTileSchedulerILb1ELb0ELb1ELi128EEEEEEEEEvNT_6ParamsE,"ax",@progbits
	.align	128
.text._ZN7cutlass13device_kernelIN5flash19enable_sm80_to_sm89INS1_16FlashAttnFwdSm80INS1_25CollectiveMainloopFwdSm80ILi4ELi1ELb0EN4cute5tupleIJNS5_1CILi128EEENS7_ILi48EEES8_EEELi128ENS_10bfloat16_tEfNS_4arch4Sm80ELb0ELb1ELb0ELb1ELb1ELb1ELb1ELb0EEENS1_21CollectiveEpilogueFwdINS6_IJS8_S8_S9_EEENS6_IJNS7_ILi1EEESH_SH_EEESB_SD_Li128ELb1ELb1ELb0ELb0EEENS1_19SingleTileSchedulerILb1ELb0ELb1ELi128EEEEEEEEEvNT_6ParamsE:
        .type           _ZN7cutlass13device_kernelIN5flash19enable_sm80_to_sm89INS1_16FlashAttnFwdSm80INS1_25CollectiveMainloopFwdSm80ILi4ELi1ELb0EN4cute5tupleIJNS5_1CILi128EEENS7_ILi48EEES8_EEELi128ENS_10bfloat16_tEfNS_4arch4Sm80ELb0ELb1ELb0ELb1ELb1ELb1ELb1ELb0EEENS1_21CollectiveEpilogueFwdINS6_IJS8_S8_S9_EEENS6_IJNS7_ILi1EEESH_SH_EEESB_SD_Li128ELb1ELb1ELb0ELb0EEENS1_19SingleTileSchedulerILb1ELb0ELb1ELi128EEEEEEEEEvNT_6ParamsE,@function
        .size           _ZN7cutlass13device_kernelIN5flash19enable_sm80_to_sm89INS1_16FlashAttnFwdSm80INS1_25CollectiveMainloopFwdSm80ILi4ELi1ELb0EN4cute5tupleIJNS5_1CILi128EEENS7_ILi48EEES8_EEELi128ENS_10bfloat16_tEfNS_4arch4Sm80ELb0ELb1ELb0ELb1ELb1ELb1ELb1ELb0EEENS1_21CollectiveEpilogueFwdINS6_IJS8_S8_S9_EEENS6_IJNS7_ILi1EEESH_SH_EEESB_SD_Li128ELb1ELb1ELb0ELb0EEENS1_19SingleTileSchedulerILb1ELb0ELb1ELi128EEEEEEEEEvNT_6ParamsE,(.L_x_32 - _ZN7cutlass13device_kernelIN5flash19enable_sm80_to_sm89INS1_16FlashAttnFwdSm80INS1_25CollectiveMainloopFwdSm80ILi4ELi1ELb0EN4cute5tupleIJNS5_1CILi128EEENS7_ILi48EEES8_EEELi128ENS_10bfloat16_tEfNS_4arch4Sm80ELb0ELb1ELb0ELb1ELb1ELb1ELb1ELb0EEENS1_21CollectiveEpilogueFwdINS6_IJS8_S8_S9_EEENS6_IJNS7_ILi1EEESH_SH_EEESB_SD_Li128ELb1ELb1ELb0ELb0EEENS1_19SingleTileSchedulerILb1ELb0ELb1ELi128EEEEEEEEEvNT_6ParamsE)
        .other          _ZN7cutlass13device_kernelIN5flash19enable_sm80_to_sm89INS1_16FlashAttnFwdSm80INS1_25CollectiveMainloopFwdSm80ILi4ELi1ELb0EN4cute5tupleIJNS5_1CILi128EEENS7_ILi48EEES8_EEELi128ENS_10bfloat16_tEfNS_4arch4Sm80ELb0ELb1ELb0ELb1ELb1ELb1ELb1ELb0EEENS1_21CollectiveEpilogueFwdINS6_IJS8_S8_S9_EEENS6_IJNS7_ILi1EEESH_SH_EEESB_SD_Li128ELb1ELb1ELb0ELb0EEENS1_19SingleTileSchedulerILb1ELb0ELb1ELi128EEEEEEEEEvNT_6ParamsE,@"STO_CUDA_ENTRY STV_DEFAULT"
_ZN7cutlass13device_kernelIN5flash19enable_sm80_to_sm89INS1_16FlashAttnFwdSm80INS1_25CollectiveMainloopFwdSm80ILi4ELi1ELb0EN4cute5tupleIJNS5_1CILi128EEENS7_ILi48EEES8_EEELi128ENS_10bfloat16_tEfNS_4arch4Sm80ELb0ELb1ELb0ELb1ELb1ELb1ELb1ELb0EEENS1_21CollectiveEpilogueFwdINS6_IJS8_S8_S9_EEENS6_IJNS7_ILi1EEESH_SH_EEESB_SD_Li128ELb1ELb1ELb0ELb0EEENS1_19SingleTileSchedulerILb1ELb0ELb1ELi128EEEEEEEEEvNT_6ParamsE:
[----:B------:R-:W-:Y:S01]  /*0000*/  LDC R1, c[0x0][0x28] ;  /* 0x00000a00ff017b82 */ /* 0x000fe20000000800 */
[----:B------:R-:W-:Y:S05]  /*0010*/  EXIT ;  /* 0x000000000000794d */ /* 0x000fea0003800000 */
.L_x_14:
        /* <DEDUP_REMOVED lines=14> */
.L_x_32:


//--------------------- .text._ZN7cutlass13device_kernelIN5flash19enable_sm80_to_sm89INS1_16FlashAttnFwdSm80INS1_25CollectiveMainloopFwdSm80ILi4ELi1ELb0EN4cute5tupleIJNS5_1CILi128EEENS7_ILi64EEES8_EEELi128ENS_10bfloat16_tEfNS_4arch4Sm80ELb1ELb0ELb0ELb0ELb1ELb0ELb1ELb0EEENS1_21CollectiveEpilogueFwdINS6_IJS8_S8_S9_EEENS6_IJNS7_ILi1EEESH_SH_EEESB_SD_Li128ELb0ELb1ELb0ELb0EEENS1_30DynamicPersistentTileSchedulerILi128ELi128ELb0ELb1ELb0EEEEEEEEEvNT_6ParamsE --------------------------
	.section	.text._ZN7cutlass13device_kernelIN5flash19enable_sm80_to_sm89INS1_16FlashAttnFwdSm80INS1_25CollectiveMainloopFwdSm80ILi4ELi1ELb0EN4cute5tupleIJNS5_1CILi128EEENS7_ILi64EEES8_EEELi128ENS_10bfloat16_tEfNS_4arch4Sm80ELb1ELb0ELb0ELb0ELb1ELb0ELb1ELb0EEENS1_21CollectiveEpilogueFwdINS6_IJS8_S8_S9_EEENS6_IJNS7_ILi1EEESH_SH_EEESB_SD_Li128ELb0ELb1ELb0ELb0EEENS1_30DynamicPersistentTileSchedulerILi128ELi128ELb0ELb1ELb0EEEEEEEEEvNT_6ParamsE,"ax",@progbits
	.align	128
.text._ZN7cutlass13device_kernelIN5flash19enable_sm80_to_sm89INS1_16FlashAttnFwdSm80INS1_25CollectiveMainloopFwdSm80ILi4ELi1ELb0EN4cute5tupleIJNS5_1CILi128EEENS7_ILi64EEES8_EEELi128ENS_10bfloat16_tEfNS_4arch4Sm80ELb1ELb0ELb0ELb0ELb1ELb0ELb1ELb0EEENS1_21CollectiveEpilogueFwdINS6_IJS8_S8_S9_EEENS6_IJNS7_ILi1EEESH_SH_EEESB_SD_Li128ELb0ELb1ELb0ELb0EEENS1_30DynamicPersistentTileSchedulerILi128ELi128ELb0ELb1ELb0EEEEEEEEEvNT_6ParamsE:
        .type           _ZN7cutlass13device_kernelIN5flash19enable_sm80_to_sm89INS1_16FlashAttnFwdSm80INS1_25CollectiveMainloopFwdSm80ILi4ELi1ELb0EN4cute5tupleIJNS5_1CILi128EEENS7_ILi64EEES8_EEELi128ENS_10bfloat16_tEfNS_4arch4Sm80ELb1ELb0ELb0ELb0ELb1ELb0ELb1ELb0EEENS1_21CollectiveEpilogueFwdINS6_IJS8_S8_S9_EEENS6_IJNS7_ILi1EEESH_SH_EEESB_SD_Li128ELb0ELb1ELb0ELb0EEENS1_30DynamicPersistentTileSchedulerILi128ELi128ELb0ELb1ELb0EEEEEEEEEvNT_6ParamsE,@function
        .size           _ZN7cutlass13device_kernelIN5flash19enable_sm80_to_sm89INS1_16FlashAttnFwdSm80INS1_25CollectiveMainloopFwdSm80ILi4ELi1ELb0EN4cute5tupleIJNS5_1CILi128EEENS7_ILi64EEES8_EEELi128ENS_10bfloat16_tEfNS_4arch4Sm80ELb1ELb0ELb0ELb0ELb1ELb0ELb1ELb0EEENS1_21CollectiveEpilogueFwdINS6_IJS8_S8_S9_EEENS6_IJNS7_ILi1EEESH_SH_EEESB_SD_Li128ELb0ELb1ELb0ELb0EEENS1_30DynamicPersistentTileSchedulerILi128ELi128ELb0ELb1ELb0EEEEEEEEEvNT_6ParamsE,(.L_x_33 - _ZN7cutlass13device_kernelIN5flash19enable_sm80_to_sm89INS1_16FlashAttnFwdSm80INS1_25CollectiveMainloopFwdSm80ILi4ELi1ELb0EN4cute5tupleIJNS5_1CILi128EEENS7_ILi64EEES8_EEELi128ENS_10bfloat16_tEfNS_4arch4Sm80ELb1ELb0ELb0ELb0ELb1ELb0ELb1ELb0EEENS1_21CollectiveEpilogueFwdINS6_IJS8_S8_S9_EEENS6_IJNS7_ILi1EEESH_SH_EEESB_SD_Li128ELb0ELb1ELb0ELb0EEENS1_30DynamicPersistentTileSchedulerILi128ELi128ELb0ELb1ELb0EEEEEEEEEvNT_6ParamsE)
        .other          _ZN7cutlass13device_kernelIN5flash19enable_sm80_to_sm89INS1_16FlashAttnFwdSm80INS1_25CollectiveMainloopFwdSm80ILi4ELi1ELb0EN4cute5tupleIJNS5_1CILi128EEENS7_ILi64EEES8_EEELi128ENS_10bfloat16_tEfNS_4arch4Sm80ELb1ELb0ELb0ELb0ELb1ELb0ELb1ELb0EEENS1_21CollectiveEpilogueFwdINS6_IJS8_S8_S9_EEENS6_IJNS7_ILi1EEESH_SH_EEESB_SD_Li128ELb0ELb1ELb0ELb0EEENS1_30DynamicPersistentTileSchedulerILi128ELi128ELb0ELb1ELb0EEEEEEEEEvNT_6ParamsE,@"STO_CUDA_ENTRY STV_DEFAULT"
_ZN7cutlass13device_kernelIN5flash19enable_sm80_to_sm89INS1_16FlashAttnFwdSm80INS1_25CollectiveMainloopFwdSm80ILi4ELi1ELb0EN4cute5tupleIJNS5_1CILi128EEENS7_ILi64EEES8_EEELi128ENS_10bfloat16_tEfNS_4arch4Sm80ELb1ELb0ELb0ELb0ELb1ELb0ELb1ELb0EEENS1_21CollectiveEpilogueFwdINS6_IJS8_S8_S9_EEENS6_IJNS7_ILi1EEESH_SH_EEESB_SD_Li128ELb0ELb1ELb0ELb0EEENS1_30DynamicPersistentTileSchedulerILi128ELi128ELb0ELb1ELb0EEEEEEEEEvNT_6ParamsE:
[----:B------:R-:W-:Y:S01]  /*0000*/  LDC R1, c[0x0][0x28] ;  /* 0x00000a00ff017b82 */ /* 0x000fe20000000800 */
[----:B------:R-:W-:Y:S05]  /*0010*/  EXIT ;  /* 0x000000000000794d */ /* 0x000fea0003800000 */
.L_x_15:
        /* <DEDUP_REMOVED lines=14> */
.L_x_33:


//--------------------- .text._ZN7cutlass13device_kernelIN5flash19enable_sm80_to_sm89INS1_16FlashAttnFwdSm80INS1_25CollectiveMainloopFwdSm80ILi4ELi1ELb0EN4cute5tupleIJNS5_1CILi128EEENS7_ILi64EEES8_EEELi128ENS_10bfloat16_tEfNS_4arch4Sm80ELb1ELb0ELb0ELb1ELb1ELb0ELb1ELb0EEENS1_21CollectiveEpilogueFwdINS6_IJS8_S8_S9_EEENS6_IJNS7_ILi1EEESH_SH_EEESB_SD_Li128ELb1ELb1ELb0ELb0EEENS1_19SingleTileSchedulerILb1ELb0ELb1ELi128EEEEEEEEEvNT_6ParamsE --------------------------
	.section	.text._ZN7cutlass13device_kernelIN5flash19enable_sm80_to_sm89INS1_16FlashAttnFwdSm80INS1_25CollectiveMainloopFwdSm80ILi4ELi1ELb0EN4cute5tupleIJNS5_1CILi128EEENS7_ILi64EEES8_EEELi128ENS_10bfloat16_tEfNS_4arch4Sm80ELb1ELb0ELb0ELb1ELb1ELb0ELb1ELb0EEENS1_21CollectiveEpilogueFwdINS6_IJS8_S8_S9_EEENS6_IJNS7_ILi1EEESH_SH_EEESB_SD_Li128ELb1ELb1ELb0ELb0EEENS1_19SingleTileSchedulerILb1ELb0ELb1ELi128EEEEEEEEEvNT_6ParamsE,"ax",@progbits
	.align	128
.text._ZN7cutlass13device_kernelIN5flash19enable_sm80_to_sm89INS1_16FlashAttnFwdSm80INS1_25CollectiveMainloopFwdSm80ILi4ELi1ELb0EN4cute5tupleIJNS5_1CILi128EEENS7_ILi64EEES8_EEELi128ENS_10bfloat16_tEfNS_4arch4Sm80ELb1ELb0ELb0ELb1ELb1ELb0ELb1ELb0EEENS1_21CollectiveEpilogueFwdINS6_IJS8_S8_S9_EEENS6_IJNS7_ILi1EEESH_SH_EEESB_SD_Li128ELb1ELb1ELb0ELb0EEENS1_19SingleTileSchedulerILb1ELb0ELb1ELi128EEEEEEEEEvNT_6ParamsE:
        .type           _ZN7cutlass13device_kernelIN5flash19enable_sm80_to_sm89INS1_16FlashAttnFwdSm80INS1_25CollectiveMainloopFwdSm80ILi4ELi1ELb0EN4cute5tupleIJNS5_1CILi128EEENS7_ILi64EEES8_EEELi128ENS_10bfloat16_tEfNS_4arch4Sm80ELb1ELb0ELb0ELb1ELb1ELb0ELb1ELb0EEENS1_21CollectiveEpilogueFwdINS6_IJS8_S8_S9_EEENS6_IJNS7_ILi1EEESH_SH_EEESB_SD_Li128ELb1ELb1ELb0ELb0EEENS1_19SingleTileSchedulerILb1ELb0ELb1ELi128EEEEEEEEEvNT_6ParamsE,@function
        .size           _ZN7cutlass13device_kernelIN5flash19enable_sm80_to_sm89INS1_16FlashAttnFwdSm80INS1_25CollectiveMainloopFwdSm80ILi4ELi1ELb0EN4cute5tupleIJNS5_1CILi128EEENS7_ILi64EEES8_EEELi128ENS_10bfloat16_tEfNS_4arch4Sm80ELb1ELb0ELb0ELb1ELb1ELb0ELb1ELb0EEENS1_21CollectiveEpilogueFwdINS6_IJS8_S8_S9_EEENS6_IJNS7_ILi1EEESH_SH_EEESB_SD_Li128ELb1ELb1ELb0ELb0EEENS1_19SingleTileSchedulerILb1ELb0ELb1ELi128EEEEEEEEEvNT_6ParamsE,(.L_x_34 - _ZN7cutlass13device_kernelIN5flash19enable_sm80_to_sm89INS1_16FlashAttnFwdSm80INS1_25CollectiveMainloopFwdSm80ILi4ELi1ELb0EN4cute5tupleIJNS5_1CILi128EEENS7_ILi64EEES8_EEELi128ENS_10bfloat16_tEfNS_4arch4Sm80ELb1ELb0ELb0ELb1ELb1ELb0ELb1ELb0EEENS1_21CollectiveEpilogueFwdINS6_IJS8_S8_S9_EEENS6_IJNS7_ILi1EEESH_SH_EEESB_SD_Li128ELb1ELb1ELb0ELb0EEENS1_19SingleTileSchedulerILb1ELb0ELb1ELi128EEEEEEEEEvNT_6ParamsE)
        .other          _ZN7cutlass13device_kernelIN5flash19enable_sm80_to_sm89INS1_16FlashAttnFwdSm80INS1_25CollectiveMainloopFwdSm80ILi4ELi1ELb0EN4cute5tupleIJNS5_1CILi128EEENS7_ILi64EEES8_EEELi128ENS_10bfloat16_tEfNS_4arch4Sm80ELb1ELb0ELb0ELb1ELb1ELb0ELb1ELb0EEENS1_21CollectiveEpilogueFwdINS6_IJS8_S8_S9_EEENS6_IJNS7_ILi1EEESH_SH_EEESB_SD_Li128ELb1ELb1ELb0ELb0EEENS1_19SingleTileSchedulerILb1ELb0ELb1ELi128EEEEEEEEEvNT_6ParamsE,@"STO_CUDA_ENTRY STV_DEFAULT"
_ZN7cutlass13device_kernelIN5flash19enable_sm80_to_sm89INS1_16FlashAttnFwdSm80INS1_25CollectiveMainloopFwdSm80ILi4ELi1ELb0EN4cute5tupleIJNS5_1CILi128EEENS7_ILi64EEES8_EEELi128ENS_10bfloat16_tEfNS_4arch4Sm80ELb1ELb0ELb0ELb1ELb1ELb0ELb1ELb0EEENS1_21CollectiveEpilogueFwdINS6_IJS8_S8_S9_EEENS6_IJNS7_ILi1EEESH_SH_EEESB_SD_Li128ELb1ELb1ELb0ELb0EEENS1_19SingleTileSchedulerILb1ELb0ELb1ELi128EEEEEEEEEvNT_6ParamsE:
[----:B------:R-:W-:Y:S01]  /*0000*/  LDC R1, c[0x0][0x28] ;  /* 0x00000a00ff017b82 */ /* 0x000fe20000000800 */
[----:B------:R-:W-:Y:S05]  /*0010*/  EXIT ;  /* 0x000000000000794d */ /* 0x000fea0003800000 */
.L_x_16:
        /* <DEDUP_REMOVED lines=14> */
.L_x_34:


//--------------------- .text._ZN7cutlass13device_kernelIN5flash19enable_sm80_to_sm89INS1_16FlashAttnFwdSm80INS1_25CollectiveMainloopFwdSm80ILi4ELi1ELb0EN4cute5tupleIJNS5_1CILi128EEENS7_ILi64EEES8_EEELi128ENS_10bfloat16_tEfNS_4arch4Sm80ELb1ELb0ELb0ELb1ELb1ELb1ELb1ELb0EEENS1_21CollectiveEpilogueFwdINS6_IJS8_S8_S9_EEENS6_IJNS7_ILi1EEESH_SH_EEESB_SD_Li128ELb1ELb1ELb0ELb0EEENS1_19SingleTileSchedulerILb1ELb0ELb1ELi128EEEEEEEEEvNT_6ParamsE --------------------------
	.section	.text._ZN7cutlass13device_kernelIN5flash19enable_sm80_to_sm89INS1_16FlashAttnFwdSm80INS1_25CollectiveMainloopFwdSm80ILi4ELi1ELb0EN4cute5tupleIJNS5_1CILi128EEENS7_ILi64EEES8_EEELi128ENS_10bfloat16_tEfNS_4arch4Sm80ELb1ELb0ELb0ELb1ELb1ELb1ELb1ELb0EEENS1_21CollectiveEpilogueFwdINS6_IJS8_S8_S9_EEENS6_IJNS7_ILi1EEESH_SH_EEESB_SD_Li128ELb1ELb1ELb0ELb0EEENS1_19SingleTileSchedulerILb1ELb0ELb1ELi128EEEEEEEEEvNT_6ParamsE,"ax",@progbits
	.align	128
.text._ZN7cutlass13device_kernelIN5flash19enable_sm80_to_sm89INS1_16FlashAttnFwdSm80INS1_25CollectiveMainloopFwdSm80ILi4ELi1ELb0EN4cute5tupleIJNS5_1CILi128EEENS7_ILi64EEES8_EEELi128ENS_10bfloat16_tEfNS_4arch4Sm80ELb1ELb0ELb0ELb1ELb1ELb1ELb1ELb0EEENS1_21CollectiveEpilogueFwdINS6_IJS8_S8_S9_EEENS6_IJNS7_ILi1EEESH_SH_EEESB_SD_Li128ELb1ELb1ELb0ELb0EEENS1_19SingleTileSchedulerILb1ELb0ELb1ELi128EEEEEEEEEvNT_6ParamsE:
        .type           _ZN7cutlass13device_kernelIN5flash19enable_sm80_to_sm89INS1_16FlashAttnFwdSm80INS1_25CollectiveMainloopFwdSm80ILi4ELi1ELb0EN4cute5tupleIJNS5_1CILi128EEENS7_ILi64EEES8_EEELi128ENS_10bfloat16_tEfNS_4arch4Sm80ELb1ELb0ELb0ELb1ELb1ELb1ELb1ELb0EEENS1_21CollectiveEpilogueFwdINS6_IJS8_S8_S9_EEENS6_IJNS7_ILi1EEESH_SH_EEESB_SD_Li128ELb1ELb1ELb0ELb0EEENS1_19SingleTileSchedulerILb1ELb0ELb1ELi128EEEEEEEEEvNT_6ParamsE,@function
        .size           _ZN7cutlass13device_kernelIN5flash19enable_sm80_to_sm89INS1_16FlashAttnFwdSm80INS1_25CollectiveMainloopFwdSm80ILi4ELi1ELb0EN4cute5tupleIJNS5_1CILi128EEENS7_ILi64EEES8_EEELi128ENS_10bfloat16_tEfNS_4arch4Sm80ELb1ELb0ELb0ELb1ELb1ELb1ELb1ELb0EEENS1_21CollectiveEpilogueFwdINS6_IJS8_S8_S9_EEENS6_IJNS7_ILi1EEESH_SH_EEESB_SD_Li128ELb1ELb1ELb0ELb0EEENS1_19SingleTileSchedulerILb1ELb0ELb1ELi128EEEEEEEEEvNT_6ParamsE,(.L_x_35 - _ZN7cutlass13device_kernelIN5flash19enable_sm80_to_sm89INS1_16FlashAttnFwdSm80INS1_25CollectiveMainloopFwdSm80ILi4ELi1ELb0EN4cute5tupleIJNS5_1CILi128EEENS7_ILi64EEES8_EEELi128ENS_10bfloat16_tEfNS_4arch4Sm80ELb1ELb0ELb0ELb1ELb1ELb1ELb1ELb0EEENS1_21CollectiveEpilogueFwdINS6_IJS8_S8_S9_EEENS6_IJNS7_ILi1EEESH_SH_EEESB_SD_Li128ELb1ELb1ELb0ELb0EEENS1_19SingleTileSchedulerILb1ELb0ELb1ELi128EEEEEEEEEvNT_6ParamsE)
        .other          _ZN7cutlass13device_kernelIN5flash19enable_sm80_to_sm89INS1_16FlashAttnFwdSm80INS1_25CollectiveMainloopFwdSm80ILi4ELi1ELb0EN4cute5tupleIJNS5_1CILi128EEENS7_ILi64EEES8_EEELi128ENS_10bfloat16_tEfNS_4arch4Sm80ELb1ELb0ELb0ELb1ELb1ELb1ELb1ELb0EEENS1_21CollectiveEpilogueFwdINS6_IJS8_S8_S9_EEENS6_IJNS7_ILi1EEESH_SH_EEESB_SD_Li128ELb1ELb1ELb0ELb0EEENS1_19SingleTileSchedulerILb1ELb0ELb1ELi128EEEEEEEEEvNT_6ParamsE,@"STO_CUDA_ENTRY STV_DEFAULT"
_ZN7cutlass13device_kernelIN5flash19enable_sm80_to_sm89INS1_16FlashAttnFwdSm80INS1_25CollectiveMainloopFwdSm80ILi4ELi1ELb0EN4cute5tupleIJNS5_1CILi128EEENS7_ILi64EEES8_EEELi128ENS_10bfloat16_tEfNS_4arch4Sm80ELb1ELb0ELb0ELb1ELb1ELb1ELb1ELb0EEENS1_21CollectiveEpilogueFwdINS6_IJS8_S8_S9_EEENS6_IJNS7_ILi1EEESH_SH_EEESB_SD_Li128ELb1ELb1ELb0ELb0EEENS1_19SingleTileSchedulerILb1ELb0ELb1ELi128EEEEEEEEEvNT_6ParamsE:
[----:B------:R-:W-:Y:S01]  /*0000*/  LDC R1, c[0x0][0x28] ;  /* 0x00000a00ff017b82 */ /* 0x000fe20000000800 */
[----:B------:R-:W-:Y:S05]  /*0010*/  EXIT ;  /* 0x000000000000794d */ /* 0x000fea0003800000 */
.L_x_17:
        /* <DEDUP_REMOVED lines=14> */
.L_x_35:


//--------------------- .nv.shared.reserved.0     --------------------------
	.section	.nv.shared.reserved.0,"aw",@nobits
	.weak		__nv_reservedSMEM_offset_0_alias
	.size		__nv_reservedSMEM_offset_0_alias, 0, 0
	.other		__nv_reservedSMEM_offset_0_alias,@"STO_CUDA_RESERVED_SHARED STV_DEFAULT"
__nv_reservedSMEM_offset_0_alias:
	.zero		0


//--------------------- .nv.global                --------------------------
	.section	.nv.global,"aw",@nobits
.nv.global:
	.type		_ZN72_INTERNAL_b387d70d_36_flash_fwd_hdim128_bf16_paged_sm80_cu_f3e6f9ee_32324cute1_E,@object
	.size		_ZN72_INTERNAL_b387d70d_36_flash_fwd_hdim128_bf16_paged_sm80_cu_f3e6f9ee_32324cute1_E,(_ZN72_INTERNAL_b387d70d_36_flash_fwd_hdim128_bf16_paged_sm80_cu_f3e6f9ee_32324cuda3std3__45__cpo6cbeginE - _ZN72_INTERNAL_b387d70d_36_flash_fwd_hdim128_bf16_paged_sm80_cu_f3e6f9ee_32324cute1_E)
_ZN72_INTERNAL_b387d70d_36_flash_fwd_hdim128_bf16_paged_sm80_cu_f3e6f9ee_32324cute1_E:
	.zero		1
	.type		_ZN72_INTERNAL_b387d70d_36_flash_fwd_hdim128_bf16_paged_sm80_cu_f3e6f9ee_32324cuda3std3__45__cpo6cbeginE,@object
	.size		_ZN72_INTERNAL_b387d70d_36_flash_fwd_hdim128_bf16_paged_sm80_cu_f3e6f9ee_32324cuda3std3__45__cpo6cbeginE,(_ZN72_INTERNAL_b387d70d_36_flash_fwd_hdim128_bf16_paged_sm80_cu_f3e6f9ee_32324cuda3std3__48in_placeE - _ZN72_INTERNAL_b387d70d_36_flash_fwd_hdim128_bf16_paged_sm80_cu_f3e6f9ee_32324cuda3std3__45__cpo6cbeginE)
_ZN72_INTERNAL_b387d70d_36_flash_fwd_hdim128_bf16_paged_sm80_cu_f3e6f9ee_32324cuda3std3__45__cpo6cbeginE:
	.zero		1
	.type		_ZN72_INTERNAL_b387d70d_36_flash_fwd_hdim128_bf16_paged_sm80_cu_f3e6f9ee_32324cuda3std3__48in_placeE,@object
	.size		_ZN72_INTERNAL_b387d70d_36_flash_fwd_hdim128_bf16_paged_sm80_cu_f3e6f9ee_32324cuda3std3__48in_placeE,(_ZN72_INTERNAL_b387d70d_36_flash_fwd_hdim128_bf16_paged_sm80_cu_f3e6f9ee_32324cuda3std6ranges3__45__cpo9iter_moveE - _ZN72_INTERNAL_b387d70d_36_flash_fwd_hdim128_bf16_paged_sm80_cu_f3e6f9ee_32324cuda3std3__48in_placeE)
_ZN72_INTERNAL_b387d70d_36_flash_fwd_hdim128_bf16_paged_sm80_cu_f3e6f9ee_32324cuda3std3__48in_placeE:
	.zero		1
	.type		_ZN72_INTERNAL_b387d70d_36_flash_fwd_hdim128_bf16_paged_sm80_cu_f3e6f9ee_32324cuda3std6ranges3__45__cpo9iter_moveE,@object
	.size		_ZN72_INTERNAL_b387d70d_36_flash_fwd_hdim128_bf16_paged_sm80_cu_f3e6f9ee_32324cuda3std6ranges3__45__cpo9iter_moveE,(_ZN72_INTERNAL_b387d70d_36_flash_fwd_hdim128_bf16_paged_sm80_cu_f3e6f9ee_32324cuda3std3__45__cpo5beginE - _ZN72_INTERNAL_b387d70d_36_flash_fwd_hdim128_bf16_paged_sm80_cu_f3e6f9ee_32324cuda3std6ranges3__45__cpo9iter_moveE)
_ZN72_INTERNAL_b387d70d_36_flash_fwd_hdim128_bf16_paged_sm80_cu_f3e6f9ee_32324cuda3std6ranges3__45__cpo9iter_moveE:
	.zero		1
	.type		_ZN72_INTERNAL_b387d70d_36_flash_fwd_hdim128_bf16_paged_sm80_cu_f3e6f9ee_32324cuda3std3__45__cpo5beginE,@object
	.size		_ZN72_INTERNAL_b387d70d_36_flash_fwd_hdim128_bf16_paged_sm80_cu_f3e6f9ee_32324cuda3std3__45__cpo5beginE,(_ZN72_INTERNAL_b387d70d_36_flash_fwd_hdim128_bf16_paged_sm80_cu_f3e6f9ee_32324cuda3std3__474_GLOBAL__N__b387d70d_36_flash_fwd_hdim128_bf16_paged_sm80_cu_f3e6f9ee_32326ignoreE - _ZN72_INTERNAL_b387d70d_36_flash_fwd_hdim128_bf16_paged_sm80_cu_f3e6f9ee_32324cuda3std3__45__cpo5beginE)
_ZN72_INTERNAL_b387d70d_36_flash_fwd_hdim128_bf16_paged_sm80_cu_f3e6f9ee_32324cuda3std3__45__cpo5beginE:
	.zero		1
	.type		_ZN72_INTERNAL_b387d70d_36_flash_fwd_hdim128_bf16_paged_sm80_cu_f3e6f9ee_32324cuda3std3__474_GLOBAL__N__b387d70d_36_flash_fwd_hdim128_bf16_paged_sm80_cu_f3e6f9ee_32326ignoreE,@object
	.size		_ZN72_INTERNAL_b387d70d_36_flash_fwd_hdim128_bf16_paged_sm80_cu_f3e6f9ee_32324cuda3std3__474_GLOBAL__N__b387d70d_36_flash_fwd_hdim128_bf16_paged_sm80_cu_f3e6f9ee_32326ignoreE,(_ZN72_INTERNAL_b387d70d_36_flash_fwd_hdim128_bf16_paged_sm80_cu_f3e6f9ee_32324cute7productE - _ZN72_INTERNAL_b387d70d_36_flash_fwd_hdim128_bf16_paged_sm80_cu_f3e6f9ee_32324cuda3std3__474_GLOBAL__N__b387d70d_36_flash_fwd_hdim128_bf16_paged_sm80_cu_f3e6f9ee_32326ignoreE)
_ZN72_INTERNAL_b387d70d_36_flash_fwd_hdim128_bf16_paged_sm80_cu_f3e6f9ee_32324cuda3std3__474_GLOBAL__N__b387d70d_36_flash_fwd_hdim128_bf16_paged_sm80_cu_f3e6f9ee_32326ignoreE:
	.zero		1
	.type		_ZN72_INTERNAL_b387d70d_36_flash_fwd_hdim128_bf16_paged_sm80_cu_f3e6f9ee_32324cute7productE,@object
	.size		_ZN72_INTERNAL_b387d70d_36_flash_fwd_hdim128_bf16_paged_sm80_cu_f3e6f9ee_32324cute7productE,(_ZN72_INTERNAL_b387d70d_36_flash_fwd_hdim128_bf16_paged_sm80_cu_f3e6f9ee_32324cuda3std3__45__cpo3endE - _ZN72_INTERNAL_b387d70d_36_flash_fwd_hdim128_bf16_paged_sm80_cu_f3e6f9ee_32324cute7productE)
_ZN72_INTERNAL_b387d70d_36_flash_fwd_hdim128_bf16_paged_sm80_cu_f3e6f9ee_32324cute7productE:
	.zero		1
	.type		_ZN72_INTERNAL_b387d70d_36_flash_fwd_hdim128_bf16_paged_sm80_cu_f3e6f9ee_32324cuda3std3__45__cpo3endE,@object
	.size		_ZN72_INTERNAL_b387d70d_36_flash_fwd_hdim128_bf16_paged_sm80_cu_f3e6f9ee_32324cuda3std3__45__cpo3endE,(_ZN72_INTERNAL_b387d70d_36_flash_fwd_hdim128_bf16_paged_sm80_cu_f3e6f9ee_32324cuda3std3__419piecewise_constructE - _ZN72_INTERNAL_b387d70d_36_flash_fwd_hdim128_bf16_paged_sm80_cu_f3e6f9ee_32324cuda3std3__45__cpo3endE)
_ZN72_INTERNAL_b387d70d_36_flash_fwd_hdim128_bf16_paged_sm80_cu_f3e6f9ee_32324cuda3std3__45__cpo3endE:
	.zero		1
	.type		_ZN72_INTERNAL_b387d70d_36_flash_fwd_hdim128_bf16_paged_sm80_cu_f3e6f9ee_32324cuda3std3__419piecewise_constructE,@object
	.size		_ZN72_INTERNAL_b387d70d_36_flash_fwd_hdim128_bf16_paged_sm80_cu_f3e6f9ee_32324cuda3std3__419piecewise_constructE,(_ZN72_INTERNAL_b387d70d_36_flash_fwd_hdim128_bf16_paged_sm80_cu_f3e6f9ee_32324cuda3std3__45__cpo4cendE - _ZN72_INTERNAL_b387d70d_36_flash_fwd_hdim128_bf16_paged_sm80_cu_f3e6f9ee_32324cuda3std3__419piecewise_constructE)
_ZN72_INTERNAL_b387d70d_36_flash_fwd_hdim128_bf16_paged_sm80_cu_f3e6f9ee_32324cuda3std3__419piecewise_constructE:
	.zero		1
	.type		_ZN72_INTERNAL_b387d70d_36_flash_fwd_hdim128_bf16_paged_sm80_cu_f3e6f9ee_32324cuda3std3__45__cpo4cendE,@object
	.size		_ZN72_INTERNAL_b387d70d_36_flash_fwd_hdim128_bf16_paged_sm80_cu_f3e6f9ee_32324cuda3std3__45__cpo4cendE,(_ZN72_INTERNAL_b387d70d_36_flash_fwd_hdim128_bf16_paged_sm80_cu_f3e6f9ee_32324cuda3std6ranges3__45__cpo4swapE - _ZN72_INTERNAL_b387d70d_36_flash_fwd_hdim128_bf16_paged_sm80_cu_f3e6f9ee_32324cuda3std3__45__cpo4cendE)
_ZN72_INTERNAL_b387d70d_36_flash_fwd_hdim128_bf16_paged_sm80_cu_f3e6f9ee_32324cuda3std3__45__cpo4cendE:
	.zero		1
	.type		_ZN72_INTERNAL_b387d70d_36_flash_fwd_hdim128_bf16_paged_sm80_cu_f3e6f9ee_32324cuda3std6ranges3__45__cpo4swapE,@object
	.size		_ZN72_INTERNAL_b387d70d_36_flash_fwd_hdim128_bf16_paged_sm80_cu_f3e6f9ee_32324cuda3std6ranges3__45__cpo4swapE,(.L_7 - _ZN72_INTERNAL_b387d70d_36_flash_fwd_hdim128_bf16_paged_sm80_cu_f3e6f9ee_32324cuda3std6ranges3__45__cpo4swapE)
_ZN72_INTERNAL_b387d70d_36_flash_fwd_hdim128_bf16_paged_sm80_cu_f3e6f9ee_32324cuda3std6ranges3__45__cpo4swapE:
	.zero		1
.L_7:


//--------------------- .nv.constant0._ZN7cutlass13device_kernelIN5flash19enable_sm80_to_sm89INS1_16FlashAttnFwdSm80INS1_25CollectiveMainloopFwdSm80ILi8ELi1ELb1EN4cute5tupleIJNS5_1CILi128EEES8_S8_EEELi128ENS_10bfloat16_tEfNS_4arch4Sm80ELb0ELb0ELb0ELb0ELb1ELb0ELb1ELb0EEENS1_21CollectiveEpilogueFwdIS9_NS6_IJNS7_ILi1EEESF_SF_EEESA_SC_Li256ELb0ELb1ELb0ELb0EEENS1_19SingleTileSchedulerILb0ELb0ELb1ELi128EEEEEEEEEvNT_6ParamsE --------------------------
	.section	.nv.constant0._ZN7cutlass13device_kernelIN5flash19enable_sm80_to_sm89INS1_16FlashAttnFwdSm80INS1_25CollectiveMainloopFwdSm80ILi8ELi1ELb1EN4cute5tupleIJNS5_1CILi128EEES8_S8_EEELi128ENS_10bfloat16_tEfNS_4arch4Sm80ELb0ELb0ELb0ELb0ELb1ELb0ELb1ELb0EEENS1_21CollectiveEpilogueFwdIS9_NS6_IJNS7_ILi1EEESF_SF_EEESA_SC_Li256ELb0ELb1ELb0ELb0EEENS1_19SingleTileSchedulerILb0ELb0ELb1ELi128EEEEEEEEEvNT_6ParamsE,"a",@progbits
	.sectionflags	@""
	.align	4
.nv.constant0._ZN7cutlass13device_kernelIN5flash19enable_sm80_to_sm89INS1_16FlashAttnFwdSm80INS1_25CollectiveMainloopFwdSm80ILi8ELi1ELb1EN4cute5tupleIJNS5_1CILi128EEES8_S8_EEELi128ENS_10bfloat16_tEfNS_4arch4Sm80ELb0ELb0ELb0ELb0ELb1ELb0ELb1ELb0EEENS1_21CollectiveEpilogueFwdIS9_NS6_IJNS7_ILi1EEESF_SF_EEESA_SC_Li256ELb0ELb1ELb0ELb0EEENS1_19SingleTileSchedulerILb0ELb0ELb1ELi128EEEEEEEEEvNT_6ParamsE:
	.zero		1576


//--------------------- .nv.constant0._ZN7cutlass13device_kernelIN5flash19enable_sm80_to_sm89INS1_16FlashAttnFwdSm80INS1_25CollectiveMainloopFwdSm80ILi8ELi1ELb1EN4cute5tupleIJNS5_1CILi128EEES8_S8_EEELi128ENS_10bfloat16_tEfNS_4arch4Sm80ELb0ELb0ELb0ELb1ELb1ELb0ELb1ELb0EEENS1_21CollectiveEpilogueFwdIS9_NS6_IJNS7_ILi1EEESF_SF_EEESA_SC_Li256ELb1ELb1ELb0ELb0EEENS1_19SingleTileSchedulerILb1ELb0ELb1ELi128EEEEEEEEEvNT_6ParamsE --------------------------
	.section	.nv.constant0._ZN7cutlass13device_kernelIN5flash19enable_sm80_to_sm89INS1_16FlashAttnFwdSm80INS1_25CollectiveMainloopFwdSm80ILi8ELi1ELb1EN4cute5tupleIJNS5_1CILi128EEES8_S8_EEELi128ENS_10bfloat16_tEfNS_4arch4Sm80ELb0ELb0ELb0ELb1ELb1ELb0ELb1ELb0EEENS1_21CollectiveEpilogueFwdIS9_NS6_IJNS7_ILi1EEESF_SF_EEESA_SC_Li256ELb1ELb1ELb0ELb0EEENS1_19SingleTileSchedulerILb1ELb0ELb1ELi128EEEEEEEEEvNT_6ParamsE,"a",@progbits
	.sectionflags	@""
	.align	4
.nv.constant0._ZN7cutlass13device_kernelIN5flash19enable_sm80_to_sm89INS1_16FlashAttnFwdSm80INS1_25CollectiveMainloopFwdSm80ILi8ELi1ELb1EN4cute5tupleIJNS5_1CILi128EEES8_S8_EEELi128ENS_10bfloat16_tEfNS_4arch4Sm80ELb0ELb0ELb0ELb1ELb1ELb0ELb1ELb0EEENS1_21CollectiveEpilogueFwdIS9_NS6_IJNS7_ILi1EEESF_SF_EEESA_SC_Li256ELb1ELb1ELb0ELb0EEENS1_19SingleTileSchedulerILb1ELb0ELb1ELi128EEEEEEEEEvNT_6ParamsE:
	.zero		1576


//--------------------- .nv.constant0._ZN7cutlass13device_kernelIN5flash19enable_sm80_to_sm89INS1_16FlashAttnFwdSm80INS1_25CollectiveMainloopFwdSm80ILi8ELi1ELb1EN4cute5tupleIJNS5_1CILi128EEES8_S8_EEELi128ENS_10bfloat16_tEfNS_4arch4Sm80ELb0ELb0ELb0ELb1ELb1ELb1ELb1ELb0EEENS1_21CollectiveEpilogueFwdIS9_NS6_IJNS7_ILi1EEESF_SF_EEESA_SC_Li256ELb1ELb1ELb0ELb0EEENS1_19SingleTileSchedulerILb1ELb0ELb1ELi128EEEEEEEEEvNT_6ParamsE --------------------------
	.section	.nv.constant0._ZN7cutlass13device_kernelIN5flash19enable_sm80_to_sm89INS1_16FlashAttnFwdSm80INS1_25CollectiveMainloopFwdSm80ILi8ELi1ELb1EN4cute5tupleIJNS5_1CILi128EEES8_S8_EEELi128ENS_10bfloat16_tEfNS_4arch4Sm80ELb0ELb0ELb0ELb1ELb1ELb1ELb1ELb0EEENS1_21CollectiveEpilogueFwdIS9_NS6_IJNS7_ILi1EEESF_SF_EEESA_SC_Li256ELb1ELb1ELb0ELb0EEENS1_19SingleTileSchedulerILb1ELb0ELb1ELi128EEEEEEEEEvNT_6ParamsE,"a",@progbits
	.sectionflags	@""
	.align	4
.nv.constant0._ZN7cutlass13device_kernelIN5flash19enable_sm80_to_sm89INS1_16FlashAttnFwdSm80INS1_25CollectiveMainloopFwdSm80ILi8ELi1ELb1EN4cute5tupleIJNS5_1CILi128EEES8_S8_EEELi128ENS_10bfloat16_tEfNS_4arch4Sm80ELb0ELb0ELb0ELb1ELb1ELb1ELb1ELb0EEENS1_21CollectiveEpilogueFwdIS9_NS6_IJNS7_ILi1EEESF_SF_EEESA_SC_Li256ELb1ELb1ELb0ELb0EEENS1_19SingleTileSchedulerILb1ELb0ELb1ELi128EEEEEEEEEvNT_6ParamsE:
	.zero		1576


//--------------------- .nv.constant0._ZN7cutlass13device_kernelIN5flash19enable_sm80_to_sm89INS1_16FlashAttnFwdSm80INS1_25CollectiveMainloopFwdSm80ILi8ELi1ELb1EN4cute5tupleIJNS5_1CILi128EEENS7_ILi96EEES8_EEELi128ENS_10bfloat16_tEfNS_4arch4Sm80ELb0ELb1ELb0ELb0ELb1ELb0ELb1ELb0EEENS1_21CollectiveEpilogueFwdINS6_IJS8_S8_S9_EEENS6_IJNS7_ILi1EEESH_SH_EEESB_SD_Li256ELb0ELb1ELb0ELb0EEENS1_19SingleTileSchedulerILb0ELb0ELb1ELi128EEEEEEEEEvNT_6ParamsE --------------------------
	.section	.nv.constant0._ZN7cutlass13device_kernelIN5flash19enable_sm80_to_sm89INS1_16FlashAttnFwdSm80INS1_25CollectiveMainloopFwdSm80ILi8ELi1ELb1EN4cute5tupleIJNS5_1CILi128EEENS7_ILi96EEES8_EEELi128ENS_10bfloat16_tEfNS_4arch4Sm80ELb0ELb1ELb0ELb0ELb1ELb0ELb1ELb0EEENS1_21CollectiveEpilogueFwdINS6_IJS8_S8_S9_EEENS6_IJNS7_ILi1EEESH_SH_EEESB_SD_Li256ELb0ELb1ELb0ELb0EEENS1_19SingleTileSchedulerILb0ELb0ELb1ELi128EEEEEEEEEvNT_6ParamsE,"a",@progbits
	.sectionflags	@""
	.align	4
.nv.constant0._ZN7cutlass13device_kernelIN5flash19enable_sm80_to_sm89INS1_16FlashAttnFwdSm80INS1_25CollectiveMainloopFwdSm80ILi8ELi1ELb1EN4cute5tupleIJNS5_1CILi128EEENS7_ILi96EEES8_EEELi128ENS_10bfloat16_tEfNS_4arch4Sm80ELb0ELb1ELb0ELb0ELb1ELb0ELb1ELb0EEENS1_21CollectiveEpilogueFwdINS6_IJS8_S8_S9_EEENS6_IJNS7_ILi1EEESH_SH_EEESB_SD_Li256ELb0ELb1ELb0ELb0EEENS1_19SingleTileSchedulerILb0ELb0ELb1ELi128EEEEEEEEEvNT_6ParamsE:
	.zero		1576


//--------------------- .nv.constant0._ZN7cutlass13device_kernelIN5flash19enable_sm80_to_sm89INS1_16FlashAttnFwdSm80INS1_25CollectiveMainloopFwdSm80ILi8ELi1ELb1EN4cute5tupleIJNS5_1CILi128EEENS7_ILi96EEES8_EEELi128ENS_10bfloat16_tEfNS_4arch4Sm80ELb0ELb1ELb0ELb1ELb1ELb0ELb1ELb0EEENS1_21CollectiveEpilogueFwdINS6_IJS8_S8_S9_EEENS6_IJNS7_ILi1EEESH_SH_EEESB_SD_Li256ELb1ELb1ELb0ELb0EEENS1_19SingleTileSchedulerILb1ELb0ELb1ELi128EEEEEEEEEvNT_6ParamsE --------------------------
	.section	.nv.constant0._ZN7cutlass13device_kernelIN5flash19enable_sm80_to_sm89INS1_16FlashAttnFwdSm80INS1_25CollectiveMainloopFwdSm80ILi8ELi1ELb1EN4cute5tupleIJNS5_1CILi128EEENS7_ILi96EEES8_EEELi128ENS_10bfloat16_tEfNS_4arch4Sm80ELb0ELb1ELb0ELb1ELb1ELb0ELb1ELb0EEENS1_21CollectiveEpilogueFwdINS6_IJS8_S8_S9_EEENS6_IJNS7_ILi1EEESH_SH_EEESB_SD_Li256ELb1ELb1ELb0ELb0EEENS1_19SingleTileSchedulerILb1ELb0ELb1ELi128EEEEEEEEEvNT_6ParamsE,"a",@progbits
	.sectionflags	@""
	.align	4
.nv.constant0._ZN7cutlass13device_kernelIN5flash19enable_sm80_to_sm89INS1_16FlashAttnFwdSm80INS1_25CollectiveMainloopFwdSm80ILi8ELi1ELb1EN4cute5tupleIJNS5_1CILi128EEENS7_ILi96EEES8_EEELi128ENS_10bfloat16_tEfNS_4arch4Sm80ELb0ELb1ELb0ELb1ELb1ELb0ELb1ELb0EEENS1_21CollectiveEpilogueFwdINS6_IJS8_S8_S9_EEENS6_IJNS7_ILi1EEESH_SH_EEESB_SD_Li256ELb1ELb1ELb0ELb0EEENS1_19SingleTileSchedulerILb1ELb0ELb1ELi128EEEEEEEEEvNT_6ParamsE:
	.zero		1576


//--------------------- .nv.constant0._ZN7cutlass13device_kernelIN5flash19enable_sm80_to_sm89INS1_16FlashAttnFwdSm80INS1_25CollectiveMainloopFwdSm80ILi8ELi1ELb1EN4cute5tupleIJNS5_1CILi128EEENS7_ILi96EEES8_EEELi128ENS_10bfloat16_tEfNS_4arch4Sm80ELb0ELb1ELb0ELb1ELb1ELb1ELb1ELb0EEENS1_21CollectiveEpilogueFwdINS6_IJS8_S8_S9_EEENS6_IJNS7_ILi1EEESH_SH_EEESB_SD_Li256ELb1ELb1ELb0ELb0EEENS1_19SingleTileSchedulerILb1ELb0ELb1ELi128EEEEEEEEEvNT_6ParamsE --------------------------
	.section	.nv.constant0._ZN7cutlass13device_kernelIN5flash19enable_sm80_to_sm89INS1_16FlashAttnFwdSm80INS1_25CollectiveMainloopFwdSm80ILi8ELi1ELb1EN4cute5tupleIJNS5_1CILi128EEENS7_ILi96EEES8_EEELi128ENS_10bfloat16_tEfNS_4arch4Sm80ELb0ELb1ELb0ELb1ELb1ELb1ELb1ELb0EEENS1_21CollectiveEpilogueFwdINS6_IJS8_S8_S9_EEENS6_IJNS7_ILi1EEESH_SH_EEESB_SD_Li256ELb1ELb1ELb0ELb0EEENS1_19SingleTileSchedulerILb1ELb0ELb1ELi128EEEEEEEEEvNT_6ParamsE,"a",@progbits
	.sectionflags	@""
	.align	4
.nv.constant0._ZN7cutlass13device_kernelIN5flash19enable_sm80_to_sm89INS1_16FlashAttnFwdSm80INS1_25CollectiveMainloopFwdSm80ILi8ELi1ELb1EN4cute5tupleIJNS5_1CILi128EEENS7_ILi96EEES8_EEELi128ENS_10bfloat16_tEfNS_4arch4Sm80ELb0ELb1ELb0ELb1ELb1ELb1ELb1ELb0EEENS1_21CollectiveEpilogueFwdINS6_IJS8_S8_S9_EEENS6_IJNS7_ILi1EEESH_SH_EEESB_SD_Li256ELb1ELb1ELb0ELb0EEENS1_19SingleTileSchedulerILb1ELb0ELb1ELi128EEEEEEEEEvNT_6ParamsE:
	.zero		1576


//--------------------- .nv.constant0._ZN7cutlass13device_kernelIN5flash19enable_sm80_to_sm89INS1_16FlashAttnFwdSm80INS1_25CollectiveMainloopFwdSm80ILi8ELi1ELb1EN4cute5tupleIJNS5_1CILi128EEES8_S8_EEELi128ENS_10bfloat16_tEfNS_4arch4Sm80ELb1ELb0ELb0ELb0ELb1ELb0ELb1ELb0EEENS1_21CollectiveEpilogueFwdIS9_NS6_IJNS7_ILi1EEESF_SF_EEESA_SC_Li256ELb0ELb1ELb0ELb0EEENS1_30DynamicPersistentTileSchedulerILi256ELi256ELb0ELb1ELb0EEEEEEEEEvNT_6ParamsE --------------------------
	.section	.nv.constant0._ZN7cutlass13device_kernelIN5flash19enable_sm80_to_sm89INS1_16FlashAttnFwdSm80INS1_25CollectiveMainloopFwdSm80ILi8ELi1ELb1EN4cute5tupleIJNS5_1CILi128EEES8_S8_EEELi128ENS_10bfloat16_tEfNS_4arch4Sm80ELb1ELb0ELb0ELb0ELb1ELb0ELb1ELb0EEENS1_21CollectiveEpilogueFwdIS9_NS6_IJNS7_ILi1EEESF_SF_EEESA_SC_Li256ELb0ELb1ELb0ELb0EEENS1_30DynamicPersistentTileSchedulerILi256ELi256ELb0ELb1ELb0EEEEEEEEEvNT_6ParamsE,"a",@progbits
	.sectionflags	@""
	.align	4
.nv.constant0._ZN7cutlass13device_kernelIN5flash19enable_sm80_to_sm89INS1_16FlashAttnFwdSm80INS1_25CollectiveMainloopFwdSm80ILi8ELi1ELb1EN4cute5tupleIJNS5_1CILi128EEES8_S8_EEELi128ENS_10bfloat16_tEfNS_4arch4Sm80ELb1ELb0ELb0ELb0ELb1ELb0ELb1ELb0EEENS1_21CollectiveEpilogueFwdIS9_NS6_IJNS7_ILi1EEESF_SF_EEESA_SC_Li256ELb0ELb1ELb0ELb0EEENS1_30DynamicPersistentTileSchedulerILi256ELi256ELb0ELb1ELb0EEEEEEEEEvNT_6ParamsE:
	.zero		1592


//--------------------- .nv.constant0._ZN7cutlass13device_kernelIN5flash19enable_sm80_to_sm89INS1_16FlashAttnFwdSm80INS1_25CollectiveMainloopFwdSm80ILi8ELi1ELb1EN4cute5tupleIJNS5_1CILi128EEES8_S8_EEELi128ENS_10bfloat16_tEfNS_4arch4Sm80ELb1ELb0ELb0ELb1ELb1ELb0ELb1ELb0EEENS1_21CollectiveEpilogueFwdIS9_NS6_IJNS7_ILi1EEESF_SF_EEESA_SC_Li256ELb1ELb1ELb0ELb0EEENS1_19SingleTileSchedulerILb1ELb0ELb1ELi128EEEEEEEEEvNT_6ParamsE --------------------------
	.section	.nv.constant0._ZN7cutlass13device_kernelIN5flash19enable_sm80_to_sm89INS1_16FlashAttnFwdSm80INS1_25CollectiveMainloopFwdSm80ILi8ELi1ELb1EN4cute5tupleIJNS5_1CILi128EEES8_S8_EEELi128ENS_10bfloat16_tEfNS_4arch4Sm80ELb1ELb0ELb0ELb1ELb1ELb0ELb1ELb0EEENS1_21CollectiveEpilogueFwdIS9_NS6_IJNS7_ILi1EEESF_SF_EEESA_SC_Li256ELb1ELb1ELb0ELb0EEENS1_19SingleTileSchedulerILb1ELb0ELb1ELi128EEEEEEEEEvNT_6ParamsE,"a",@progbits
	.sectionflags	@""
	.align	4
.nv.constant0._ZN7cutlass13device_kernelIN5flash19enable_sm80_to_sm89INS1_16FlashAttnFwdSm80INS1_25CollectiveMainloopFwdSm80ILi8ELi1ELb1EN4cute5tupleIJNS5_1CILi128EEES8_S8_EEELi128ENS_10bfloat16_tEfNS_4arch4Sm80ELb1ELb0ELb0ELb1ELb1ELb0ELb1ELb0EEENS1_21CollectiveEpilogueFwdIS9_NS6_IJNS7_ILi1EEESF_SF_EEESA_SC_Li256ELb1ELb1ELb0ELb0EEENS1_19SingleTileSchedulerILb1ELb0ELb1ELi128EEEEEEEEEvNT_6ParamsE:
	.zero		1576


//--------------------- .nv.constant0._ZN7cutlass13device_kernelIN5flash19enable_sm80_to_sm89INS1_16FlashAttnFwdSm80INS1_25CollectiveMainloopFwdSm80ILi8ELi1ELb1EN4cute5tupleIJNS5_1CILi128EEES8_S8_EEELi128ENS_10bfloat16_tEfNS_4arch4Sm80ELb1ELb0ELb0ELb1ELb1ELb1ELb1ELb0EEENS1_21CollectiveEpilogueFwdIS9_NS6_IJNS7_ILi1EEESF_SF_EEESA_SC_Li256ELb1ELb1ELb0ELb0EEENS1_19SingleTileSchedulerILb1ELb0ELb1ELi128EEEEEEEEEvNT_6ParamsE --------------------------
	.section	.nv.constant0._ZN7cutlass13device_kernelIN5flash19enable_sm80_to_sm89INS1_16FlashAttnFwdSm80INS1_25CollectiveMainloopFwdSm80ILi8ELi1ELb1EN4cute5tupleIJNS5_1CILi128EEES8_S8_EEELi128ENS_10bfloat16_tEfNS_4arch4Sm80ELb1ELb0ELb0ELb1ELb1ELb1ELb1ELb0EEENS1_21CollectiveEpilogueFwdIS9_NS6_IJNS7_ILi1EEESF_SF_EEESA_SC_Li256ELb1ELb1ELb0ELb0EEENS1_19SingleTileSchedulerILb1ELb0ELb1ELi128EEEEEEEEEvNT_6ParamsE,"a",@progbits
	.sectionflags	@""
	.align	4
.nv.constant0._ZN7cutlass13device_kernelIN5flash19enable_sm80_to_sm89INS1_16FlashAttnFwdSm80INS1_25CollectiveMainloopFwdSm80ILi8ELi1ELb1EN4cute5tupleIJNS5_1CILi128EEES8_S8_EEELi128ENS_10bfloat16_tEfNS_4arch4Sm80ELb1ELb0ELb0ELb1ELb1ELb1ELb1ELb0EEENS1_21CollectiveEpilogueFwdIS9_NS6_IJNS7_ILi1EEESF_SF_EEESA_SC_Li256ELb1ELb1ELb0ELb0EEENS1_19SingleTileSchedulerILb1ELb0ELb1ELi128EEEEEEEEEvNT_6ParamsE:
	.zero		1576


//--------------------- .nv.constant0._ZN7cutlass13device_kernelIN5flash19enable_sm80_to_sm89INS1_16FlashAttnFwdSm80INS1_25CollectiveMainloopFwdSm80ILi4ELi1ELb0EN4cute5tupleIJNS5_1CILi128EEENS7_ILi64EEES8_EEELi128ENS_10bfloat16_tEfNS_4arch4Sm80ELb0ELb0ELb0ELb0ELb1ELb0ELb1ELb0EEENS1_21CollectiveEpilogueFwdINS6_IJS8_S8_S9_EEENS6_IJNS7_ILi1EEESH_SH_EEESB_SD_Li128ELb0ELb1ELb0ELb0EEENS1_19SingleTileSchedulerILb0ELb0ELb1ELi128EEEEEEEEEvNT_6ParamsE --------------------------
	.section	.nv.constant0._ZN7cutlass13device_kernelIN5flash19enable_sm80_to_sm89INS1_16FlashAttnFwdSm80INS1_25CollectiveMainloopFwdSm80ILi4ELi1ELb0EN4cute5tupleIJNS5_1CILi128EEENS7_ILi64EEES8_EEELi128ENS_10bfloat16_tEfNS_4arch4Sm80ELb0ELb0ELb0ELb0ELb1ELb0ELb1ELb0EEENS1_21CollectiveEpilogueFwdINS6_IJS8_S8_S9_EEENS6_IJNS7_ILi1EEESH_SH_EEESB_SD_Li128ELb0ELb1ELb0ELb0EEENS1_19SingleTileSchedulerILb0ELb0ELb1ELi128EEEEEEEEEvNT_6ParamsE,"a",@progbits
	.sectionflags	@""
	.align	4
.nv.constant0._ZN7cutlass13device_kernelIN5flash19enable_sm80_to_sm89INS1_16FlashAttnFwdSm80INS1_25CollectiveMainloopFwdSm80ILi4ELi1ELb0EN4cute5tupleIJNS5_1CILi128EEENS7_ILi64EEES8_EEELi128ENS_10bfloat16_tEfNS_4arch4Sm80ELb0ELb0ELb0ELb0ELb1ELb0ELb1ELb0EEENS1_21CollectiveEpilogueFwdINS6_IJS8_S8_S9_EEENS6_IJNS7_ILi1EEESH_SH_EEESB_SD_Li128ELb0ELb1ELb0ELb0EEENS1_19SingleTileSchedulerILb0ELb0ELb1ELi128EEEEEEEEEvNT_6ParamsE:
	.zero		1576


//--------------------- .nv.constant0._ZN7cutlass13device_kernelIN5flash19enable_sm80_to_sm89INS1_16FlashAttnFwdSm80INS1_25CollectiveMainloopFwdSm80ILi4ELi1ELb0EN4cute5tupleIJNS5_1CILi128EEENS7_ILi64EEES8_EEELi128ENS_10bfloat16_tEfNS_4arch4Sm80ELb0ELb0ELb0ELb1ELb1ELb0ELb1ELb0EEENS1_21CollectiveEpilogueFwdINS6_IJS8_S8_S9_EEENS6_IJNS7_ILi1EEESH_SH_EEESB_SD_Li128ELb1ELb1ELb0ELb0EEENS1_19SingleTileSchedulerILb1ELb0ELb1ELi128EEEEEEEEEvNT_6ParamsE --------------------------
	.section	.nv.constant0._ZN7cutlass13device_kernelIN5flash19enable_sm80_to_sm89INS1_16FlashAttnFwdSm80INS1_25CollectiveMainloopFwdSm80ILi4ELi1ELb0EN4cute5tupleIJNS5_1CILi128EEENS7_ILi64EEES8_EEELi128ENS_10bfloat16_tEfNS_4arch4Sm80ELb0ELb0ELb0ELb1ELb1ELb0ELb1ELb0EEENS1_21CollectiveEpilogueFwdINS6_IJS8_S8_S9_EEENS6_IJNS7_ILi1EEESH_SH_EEESB_SD_Li128ELb1ELb1ELb0ELb0EEENS1_19SingleTileSchedulerILb1ELb0ELb1ELi128EEEEEEEEEvNT_6ParamsE,"a",@progbits
	.sectionflags	@""
	.align	4
.nv.constant0._ZN7cutlass13device_kernelIN5flash19enable_sm80_to_sm89INS1_16FlashAttnFwdSm80INS1_25CollectiveMainloopFwdSm80ILi4ELi1ELb0EN4cute5tupleIJNS5_1CILi128EEENS7_ILi64EEES8_EEELi128ENS_10bfloat16_tEfNS_4arch4Sm80ELb0ELb0ELb0ELb1ELb1ELb0ELb1ELb0EEENS1_21CollectiveEpilogueFwdINS6_IJS8_S8_S9_EEENS6_IJNS7_ILi1EEESH_SH_EEESB_SD_Li128ELb1ELb1ELb0ELb0EEENS1_19SingleTileSchedulerILb1ELb0ELb1ELi128EEEEEEEEEvNT_6ParamsE:
	.zero		1576


//--------------------- .nv.constant0._ZN7cutlass13device_kernelIN5flash19enable_sm80_to_sm89INS1_16FlashAttnFwdSm80INS1_25CollectiveMainloopFwdSm80ILi4ELi1ELb0EN4cute5tupleIJNS5_1CILi128EEENS7_ILi64EEES8_EEELi128ENS_10bfloat16_tEfNS_4arch4Sm80ELb0ELb0ELb0ELb1ELb1ELb1ELb1ELb0EEENS1_21CollectiveEpilogueFwdINS6_IJS8_S8_S9_EEENS6_IJNS7_ILi1EEESH_SH_EEESB_SD_Li128ELb1ELb1ELb0ELb0EEENS1_19SingleTileSchedulerILb1ELb0ELb1ELi128EEEEEEEEEvNT_6ParamsE --------------------------
	.section	.nv.constant0._ZN7cutlass13device_kernelIN5flash19enable_sm80_to_sm89INS1_16FlashAttnFwdSm80INS1_25CollectiveMainloopFwdSm80ILi4ELi1ELb0EN4cute5tupleIJNS5_1CILi128EEENS7_ILi64EEES8_EEELi128ENS_10bfloat16_tEfNS_4arch4Sm80ELb0ELb0ELb0ELb1ELb1ELb1ELb1ELb0EEENS1_21CollectiveEpilogueFwdINS6_IJS8_S8_S9_EEENS6_IJNS7_ILi1EEESH_SH_EEESB_SD_Li128ELb1ELb1ELb0ELb0EEENS1_19SingleTileSchedulerILb1ELb0ELb1ELi128EEEEEEEEEvNT_6ParamsE,"a",@progbits
	.sectionflags	@""
	.align	4
.nv.constant0._ZN7cutlass13device_kernelIN5flash19enable_sm80_to_sm89INS1_16FlashAttnFwdSm80INS1_25CollectiveMainloopFwdSm80ILi4ELi1ELb0EN4cute5tupleIJNS5_1CILi128EEENS7_ILi64EEES8_EEELi128ENS_10bfloat16_tEfNS_4arch4Sm80ELb0ELb0ELb0ELb1ELb1ELb1ELb1ELb0EEENS1_21CollectiveEpilogueFwdINS6_IJS8_S8_S9_EEENS6_IJNS7_ILi1EEESH_SH_EEESB_SD_Li128ELb1ELb1ELb0ELb0EEENS1_19SingleTileSchedulerILb1ELb0ELb1ELi128EEEEEEEEEvNT_6ParamsE:
	.zero		1576


//--------------------- .nv.constant0._ZN7cutlass13device_kernelIN5flash19enable_sm80_to_sm89INS1_16FlashAttnFwdSm80INS1_25CollectiveMainloopFwdSm80ILi4ELi1ELb0EN4cute5tupleIJNS5_1CILi128EEENS7_ILi48EEES8_EEELi128ENS_10bfloat16_tEfNS_4arch4Sm80ELb0ELb1ELb0ELb0ELb1ELb0ELb1ELb0EEENS1_21CollectiveEpilogueFwdINS6_IJS8_S8_S9_EEENS6_IJNS7_ILi1EEESH_SH_EEESB_SD_Li128ELb0ELb1ELb0ELb0EEENS1_19SingleTileSchedulerILb0ELb0ELb1ELi128EEEEEEEEEvNT_6ParamsE --------------------------
	.section	.nv.constant0._ZN7cutlass13device_kernelIN5flash19enable_sm80_to_sm89INS1_16FlashAttnFwdSm80INS1_25CollectiveMainloopFwdSm80ILi4ELi1ELb0EN4cute5tupleIJNS5_1CILi128EEENS7_ILi48EEES8_EEELi128ENS_10bfloat16_tEfNS_4arch4Sm80ELb0ELb1ELb0ELb0ELb1ELb0ELb1ELb0EEENS1_21CollectiveEpilogueFwdINS6_IJS8_S8_S9_EEENS6_IJNS7_ILi1EEESH_SH_EEESB_SD_Li128ELb0ELb1ELb0ELb0EEENS1_19SingleTileSchedulerILb0ELb0ELb1ELi128EEEEEEEEEvNT_6ParamsE,"a",@progbits
	.sectionflags	@""
	.align	4
.nv.constant0._ZN7cutlass13device_kernelIN5flash19enable_sm80_to_sm89INS1_16FlashAttnFwdSm80INS1_25CollectiveMainloopFwdSm80ILi4ELi1ELb0EN4cute5tupleIJNS5_1CILi128EEENS7_ILi48EEES8_EEELi128ENS_10bfloat16_tEfNS_4arch4Sm80ELb0ELb1ELb0ELb0ELb1ELb0ELb1ELb0EEENS1_21CollectiveEpilogueFwdINS6_IJS8_S8_S9_EEENS6_IJNS7_ILi1EEESH_SH_EEESB_SD_Li128ELb0ELb1ELb0ELb0EEENS1_19SingleTileSchedulerILb0ELb0ELb1ELi128EEEEEEEEEvNT_6ParamsE:
	.zero		1576


//--------------------- .nv.constant0._ZN7cutlass13device_kernelIN5flash19enable_sm80_to_sm89INS1_16FlashAttnFwdSm80INS1_25CollectiveMainloopFwdSm80ILi4ELi1ELb0EN4cute5tupleIJNS5_1CILi128EEENS7_ILi48EEES8_EEELi128ENS_10bfloat16_tEfNS_4arch4Sm80ELb0ELb1ELb0ELb1ELb1ELb0ELb1ELb0EEENS1_21CollectiveEpilogueFwdINS6_IJS8_S8_S9_EEENS6_IJNS7_ILi1EEESH_SH_EEESB_SD_Li128ELb1ELb1ELb0ELb0EEENS1_19SingleTileSchedulerILb1ELb0ELb1ELi128EEEEEEEEEvNT_6ParamsE --------------------------
	.section	.nv.constant0._ZN7cutlass13device_kernelIN5flash19enable_sm80_to_sm89INS1_16FlashAttnFwdSm80INS1_25CollectiveMainloopFwdSm80ILi4ELi1ELb0EN4cute5tupleIJNS5_1CILi128EEENS7_ILi48EEES8_EEELi128ENS_10bfloat16_tEfNS_4arch4Sm80ELb0ELb1ELb0ELb1ELb1ELb0ELb1ELb0EEENS1_21CollectiveEpilogueFwdINS6_IJS8_S8_S9_EEENS6_IJNS7_ILi1EEESH_SH_EEESB_SD_Li128ELb1ELb1ELb0ELb0EEENS1_19SingleTileSchedulerILb1ELb0ELb1ELi128EEEEEEEEEvNT_6ParamsE,"a",@progbits
	.sectionflags	@""
	.align	4
.nv.constant0._ZN7cutlass13device_kernelIN5flash19enable_sm80_to_sm89INS1_16FlashAttnFwdSm80INS1_25CollectiveMainloopFwdSm80ILi4ELi1ELb0EN4cute5tupleIJNS5_1CILi128EEENS7_ILi48EEES8_EEELi128ENS_10bfloat16_tEfNS_4arch4Sm80ELb0ELb1ELb0ELb1ELb1ELb0ELb1ELb0EEENS1_21CollectiveEpilogueFwdINS6_IJS8_S8_S9_EEENS6_IJNS7_ILi1EEESH_SH_EEESB_SD_Li128ELb1ELb1ELb0ELb0EEENS1_19SingleTileSchedulerILb1ELb0ELb1ELi128EEEEEEEEEvNT_6ParamsE:
	.zero		1576


//--------------------- .nv.constant0._ZN7cutlass13device_kernelIN5flash19enable_sm80_to_sm89INS1_16FlashAttnFwdSm80INS1_25CollectiveMainloopFwdSm80ILi4ELi1ELb0EN4cute5tupleIJNS5_1CILi128EEENS7_ILi48EEES8_EEELi128ENS_10bfloat16_tEfNS_4arch4Sm80ELb0ELb1ELb0ELb1ELb1ELb1ELb1ELb0EEENS1_21CollectiveEpilogueFwdINS6_IJS8_S8_S9_EEENS6_IJNS7_ILi1EEESH_SH_EEESB_SD_Li128ELb1ELb1ELb0ELb0EEENS1_19SingleTileSchedulerILb1ELb0ELb1ELi128EEEEEEEEEvNT_6ParamsE --------------------------
	.section	.nv.constant0._ZN7cutlass13device_kernelIN5flash19enable_sm80_to_sm89INS1_16FlashAttnFwdSm80INS1_25CollectiveMainloopFwdSm80ILi4ELi1ELb0EN4cute5tupleIJNS5_1CILi128EEENS7_ILi48EEES8_EEELi128ENS_10bfloat16_tEfNS_4arch4Sm80ELb0ELb1ELb0ELb1ELb1ELb1ELb1ELb0EEENS1_21CollectiveEpilogueFwdINS6_IJS8_S8_S9_EEENS6_IJNS7_ILi1EEESH_SH_EEESB_SD_Li128ELb1ELb1ELb0ELb0EEENS1_19SingleTileSchedulerILb1ELb0ELb1ELi128EEEEEEEEEvNT_6ParamsE,"a",@progbits
	.sectionflags	@""
	.align	4
.nv.constant0._ZN7cutlass13device_kernelIN5flash19enable_sm80_to_sm89INS1_16FlashAttnFwdSm80INS1_25CollectiveMainloopFwdSm80ILi4ELi1ELb0EN4cute5tupleIJNS5_1CILi128EEENS7_ILi48EEES8_EEELi128ENS_10bfloat16_tEfNS_4arch4Sm80ELb0ELb1ELb0ELb1ELb1ELb1ELb1ELb0EEENS1_21CollectiveEpilogueFwdINS6_IJS8_S8_S9_EEENS6_IJNS7_ILi1EEESH_SH_EEESB_SD_Li128ELb1ELb1ELb0ELb0EEENS1_19SingleTileSchedulerILb1ELb0ELb1ELi128EEEEEEEEEvNT_6ParamsE:
	.zero		1576


//--------------------- .nv.constant0._ZN7cutlass13device_kernelIN5flash19enable_sm80_to_sm89INS1_16FlashAttnFwdSm80INS1_25CollectiveMainloopFwdSm80ILi4ELi1ELb0EN4cute5tupleIJNS5_1CILi128EEENS7_ILi64EEES8_EEELi128ENS_10bfloat16_tEfNS_4arch4Sm80ELb1ELb0ELb0ELb0ELb1ELb0ELb1ELb0EEENS1_21CollectiveEpilogueFwdINS6_IJS8_S8_S9_EEENS6_IJNS7_ILi1EEESH_SH_EEESB_SD_Li128ELb0ELb1ELb0ELb0EEENS1_30DynamicPersistentTileSchedulerILi128ELi128ELb0ELb1ELb0EEEEEEEEEvNT_6ParamsE --------------------------
	.section	.nv.constant0._ZN7cutlass13device_kernelIN5flash19enable_sm80_to_sm89INS1_16FlashAttnFwdSm80INS1_25CollectiveMainloopFwdSm80ILi4ELi1ELb0EN4cute5tupleIJNS5_1CILi128EEENS7_ILi64EEES8_EEELi128ENS_10bfloat16_tEfNS_4arch4Sm80ELb1ELb0ELb0ELb0ELb1ELb0ELb1ELb0EEENS1_21CollectiveEpilogueFwdINS6_IJS8_S8_S9_EEENS6_IJNS7_ILi1EEESH_SH_EEESB_SD_Li128ELb0ELb1ELb0ELb0EEENS1_30DynamicPersistentTileSchedulerILi128ELi128ELb0ELb1ELb0EEEEEEEEEvNT_6ParamsE,"a",@progbits
	.sectionflags	@""
	.align	4
.nv.constant0._ZN7cutlass13device_kernelIN5flash19enable_sm80_to_sm89INS1_16FlashAttnFwdSm80INS1_25CollectiveMainloopFwdSm80ILi4ELi1ELb0EN4cute5tupleIJNS5_1CILi128EEENS7_ILi64EEES8_EEELi128ENS_10bfloat16_tEfNS_4arch4Sm80ELb1ELb0ELb0ELb0ELb1ELb0ELb1ELb0EEENS1_21CollectiveEpilogueFwdINS6_IJS8_S8_S9_EEENS6_IJNS7_ILi1EEESH_SH_EEESB_SD_Li128ELb0ELb1ELb0ELb0EEENS1_30DynamicPersistentTileSchedulerILi128ELi128ELb0ELb1ELb0EEEEEEEEEvNT_6ParamsE:
	.zero		1592


//--------------------- .nv.constant0._ZN7cutlass13device_kernelIN5flash19enable_sm80_to_sm89INS1_16FlashAttnFwdSm80INS1_25CollectiveMainloopFwdSm80ILi4ELi1ELb0EN4cute5tupleIJNS5_1CILi128EEENS7_ILi64EEES8_EEELi128ENS_10bfloat16_tEfNS_4arch4Sm80ELb1ELb0ELb0ELb1ELb1ELb0ELb1ELb0EEENS1_21CollectiveEpilogueFwdINS6_IJS8_S8_S9_EEENS6_IJNS7_ILi1EEESH_SH_EEESB_SD_Li128ELb1ELb1ELb0ELb0EEENS1_19SingleTileSchedulerILb1ELb0ELb1ELi128EEEEEEEEEvNT_6ParamsE --------------------------
	.section	.nv.constant0._ZN7cutlass13device_kernelIN5flash19enable_sm80_to_sm89INS1_16FlashAttnFwdSm80INS1_25CollectiveMainloopFwdSm80ILi4ELi1ELb0EN4cute5tupleIJNS5_1CILi128EEENS7_ILi64EEES8_EEELi128ENS_10bfloat16_tEfNS_4arch4Sm80ELb1ELb0ELb0ELb1ELb1ELb0ELb1ELb0EEENS1_21CollectiveEpilogueFwdINS6_IJS8_S8_S9_EEENS6_IJNS7_ILi1EEESH_SH_EEESB_SD_Li128ELb1ELb1ELb0ELb0EEENS1_19SingleTileSchedulerILb1ELb0ELb1ELi128EEEEEEEEEvNT_6ParamsE,"a",@progbits
	.sectionflags	@""
	.align	4
.nv.constant0._ZN7cutlass13device_kernelIN5flash19enable_sm80_to_sm89INS1_16FlashAttnFwdSm80INS1_25CollectiveMainloopFwdSm80ILi4ELi1ELb0EN4cute5tupleIJNS5_1CILi128EEENS7_ILi64EEES8_EEELi128ENS_10bfloat16_tEfNS_4arch4Sm80ELb1ELb0ELb0ELb1ELb1ELb0ELb1ELb0EEENS1_21CollectiveEpilogueFwdINS6_IJS8_S8_S9_EEENS6_IJNS7_ILi1EEESH_SH_EEESB_SD_Li128ELb1ELb1ELb0ELb0EEENS1_19SingleTileSchedulerILb1ELb0ELb1ELi128EEEEEEEEEvNT_6ParamsE:
	.zero		1576


//--------------------- .nv.constant0._ZN7cutlass13device_kernelIN5flash19enable_sm80_to_sm89INS1_16FlashAttnFwdSm80INS1_25CollectiveMainloopFwdSm80ILi4ELi1ELb0EN4cute5tupleIJNS5_1CILi128EEENS7_ILi64EEES8_EEELi128ENS_10bfloat16_tEfNS_4arch4Sm80ELb1ELb0ELb0ELb1ELb1ELb1ELb1ELb0EEENS1_21CollectiveEpilogueFwdINS6_IJS8_S8_S9_EEENS6_IJNS7_ILi1EEESH_SH_EEESB_SD_Li128ELb1ELb1ELb0ELb0EEENS1_19SingleTileSchedulerILb1ELb0ELb1ELi128EEEEEEEEEvNT_6ParamsE --------------------------
	.section	.nv.constant0._ZN7cutlass13device_kernelIN5flash19enable_sm80_to_sm89INS1_16FlashAttnFwdSm80INS1_25CollectiveMainloopFwdSm80ILi4ELi1ELb0EN4cute5tupleIJNS5_1CILi128EEENS7_ILi64EEES8_EEELi128ENS_10bfloat16_tEfNS_4arch4Sm80ELb1ELb0ELb0ELb1ELb1ELb1ELb1ELb0EEENS1_21CollectiveEpilogueFwdINS6_IJS8_S8_S9_EEENS6_IJNS7_ILi1EEESH_SH_EEESB_SD_Li128ELb1ELb1ELb0ELb0EEENS1_19SingleTileSchedulerILb1ELb0ELb1ELi128EEEEEEEEEvNT_6ParamsE,"a",@progbits
	.sectionflags	@""
	.align	4
.nv.constant0._ZN7cutlass13device_kernelIN5flash19enable_sm80_to_sm89INS1_16FlashAttnFwdSm80INS1_25CollectiveMainloopFwdSm80ILi4ELi1ELb0EN4cute5tupleIJNS5_1CILi128EEENS7_ILi64EEES8_EEELi128ENS_10bfloat16_tEfNS_4arch4Sm80ELb1ELb0ELb0ELb1ELb1ELb1ELb1ELb0EEENS1_21CollectiveEpilogueFwdINS6_IJS8_S8_S9_EEENS6_IJNS7_ILi1EEESH_SH_EEESB_SD_Li128ELb1ELb1ELb0ELb0EEENS1_19SingleTileSchedulerILb1ELb0ELb1ELi128EEEEEEEEEvNT_6ParamsE:
	.zero		1576


//--------------------- SYMBOLS --------------------------

	.type		.nv.reservedSmem.offset0,@object
	.size		.nv.reservedSmem.offset0,0x4
